//
// Generated by NVIDIA NVVM Compiler
//
// Compiler Build ID: CL-36424714
// Cuda compilation tools, release 13.0, V13.0.88
// Based on NVVM 20.0.0
//

.version 9.0
.target sm_100
.address_size 64

	// .globl	_Z4convPaS_S_
// _ZZ4convPaS_S_E8s_output has been demoted
// _ZZ4convPaS_S_E10input_smem has been demoted
// _ZZ8winogradPaPsS_E10input_smem has been demoted
// _ZZ8winogradPaPsS_E3Btd has been demoted
// _ZZ8winogradPaPsS_E4BtdB has been demoted
// _ZZ8winogradPaPsS_E1I has been demoted
// _ZZ7paddingPaS_E8s_output has been demoted

.visible .entry _Z4convPaS_S_(
	.param .u64 .ptr .align 1 _Z4convPaS_S__param_0,
	.param .u64 .ptr .align 1 _Z4convPaS_S__param_1,
	.param .u64 .ptr .align 1 _Z4convPaS_S__param_2
)
{
	.reg .pred 	%p<3>;
	.reg .b16 	%rs<21>;
	.reg .b32 	%r<82>;
	.reg .b64 	%rd<17>;
	// demoted variable
	.shared .align 4 .b8 _ZZ4convPaS_S_E8s_output[128];
	// demoted variable
	.shared .align 1 .b8 _ZZ4convPaS_S_E10input_smem[288];
	ld.param.u64 	%rd5, [_Z4convPaS_S__param_0];
	ld.param.u64 	%rd6, [_Z4convPaS_S__param_1];
	ld.param.u64 	%rd4, [_Z4convPaS_S__param_2];
	cvta.to.global.u64 	%rd7, %rd6;
	mov.u32 	%r12, %tid.x;
	mov.u32 	%r1, %ctaid.x;
	mov.u32 	%r13, %ctaid.y;
	mul.lo.s32 	%r2, %r12, 324;
	add.s32 	%r14, %r2, %r1;
	mov.u32 	%r15, _ZZ4convPaS_S_E10input_smem;
	mad.lo.s32 	%r16, %r12, 9, %r15;
	cvta.to.global.u64 	%rd8, %rd5;
	mul.lo.s32 	%r3, %r13, 18;
	add.s32 	%r17, %r14, %r3;
	cvt.u64.u32 	%rd9, %r17;
	add.s64 	%rd10, %rd8, %rd9;
	ld.global.u8 	%rs9, [%rd10];
	st.shared.u8 	[%r16], %rs9;
	ld.global.u8 	%rs10, [%rd10+1];
	st.shared.u8 	[%r16+1], %rs10;
	ld.global.u8 	%rs11, [%rd10+2];
	st.shared.u8 	[%r16+2], %rs11;
	ld.global.u8 	%rs12, [%rd10+18];
	st.shared.u8 	[%r16+3], %rs12;
	ld.global.u8 	%rs13, [%rd10+19];
	st.shared.u8 	[%r16+4], %rs13;
	ld.global.u8 	%rs14, [%rd10+20];
	st.shared.u8 	[%r16+5], %rs14;
	ld.global.u8 	%rs15, [%rd10+36];
	st.shared.u8 	[%r16+6], %rs15;
	ld.global.u8 	%rs16, [%rd10+37];
	st.shared.u8 	[%r16+7], %rs16;
	ld.global.u8 	%rs17, [%rd10+38];
	st.shared.u8 	[%r16+8], %rs17;
	shl.b32 	%r18, %r12, 2;
	mov.u32 	%r19, _ZZ4convPaS_S_E8s_output;
	add.s32 	%r4, %r19, %r18;
	mov.b32 	%r20, 0;
	st.shared.u32 	[%r4], %r20;
	bar.sync 	0;
	ld.shared.u8 	%rs1, [%r16];
	ld.shared.u8 	%rs2, [%r16+1];
	ld.shared.u8 	%rs3, [%r16+2];
	ld.shared.u8 	%rs4, [%r16+3];
	ld.shared.u8 	%rs5, [%r16+4];
	ld.shared.u8 	%rs6, [%r16+5];
	ld.shared.u8 	%rs7, [%r16+6];
	ld.shared.u8 	%rs8, [%r16+7];
	ld.shared.s8 	%r5, [%r16+8];
	mul.wide.u32 	%rd11, %r12, 9;
	add.s64 	%rd12, %rd11, %rd7;
	add.s64 	%rd16, %rd12, 296;
	add.s32 	%r80, %r19, 4;
	mov.b32 	%r81, 4;
$L__BB0_1:
	ld.global.s8 	%r21, [%rd16+-288];
	mul.lo.s32 	%r22, %r21, %r5;
	ld.global.u8 	%r23, [%rd16+-293];
	ld.global.u8 	%r24, [%rd16+-294];
	prmt.b32 	%r25, %r24, %r23, 0x3340U;
	ld.global.u8 	%r26, [%rd16+-295];
	ld.global.u8 	%r27, [%rd16+-296];
	prmt.b32 	%r28, %r27, %r26, 0x3340U;
	prmt.b32 	%r29, %r28, %r25, 0x5410U;
	cvt.u32.u16 	%r30, %rs4;
	cvt.u32.u16 	%r31, %rs3;
	prmt.b32 	%r32, %r31, %r30, 0x3340U;
	cvt.u32.u16 	%r33, %rs2;
	cvt.u32.u16 	%r34, %rs1;
	prmt.b32 	%r35, %r34, %r33, 0x3340U;
	prmt.b32 	%r36, %r35, %r32, 0x5410U;
	dp4a.s32.s32 	%r37, %r29, %r36, %r22;
	ld.global.u8 	%r38, [%rd16+-289];
	ld.global.u8 	%r39, [%rd16+-290];
	prmt.b32 	%r40, %r39, %r38, 0x3340U;
	ld.global.u8 	%r41, [%rd16+-291];
	ld.global.u8 	%r42, [%rd16+-292];
	prmt.b32 	%r43, %r42, %r41, 0x3340U;
	prmt.b32 	%r44, %r43, %r40, 0x5410U;
	cvt.u32.u16 	%r45, %rs8;
	cvt.u32.u16 	%r46, %rs7;
	prmt.b32 	%r47, %r46, %r45, 0x3340U;
	cvt.u32.u16 	%r48, %rs6;
	cvt.u32.u16 	%r49, %rs5;
	prmt.b32 	%r50, %r49, %r48, 0x3340U;
	prmt.b32 	%r51, %r50, %r47, 0x5410U;
	dp4a.s32.s32 	%r52, %r44, %r51, %r37;
	atom.shared.add.u32 	%r53, [%r80+-4], %r52;
	ld.global.s8 	%r54, [%rd16];
	mul.lo.s32 	%r55, %r54, %r5;
	ld.global.u8 	%r56, [%rd16+-5];
	ld.global.u8 	%r57, [%rd16+-6];
	prmt.b32 	%r58, %r57, %r56, 0x3340U;
	ld.global.u8 	%r59, [%rd16+-7];
	ld.global.u8 	%r60, [%rd16+-8];
	prmt.b32 	%r61, %r60, %r59, 0x3340U;
	prmt.b32 	%r62, %r61, %r58, 0x5410U;
	dp4a.s32.s32 	%r63, %r62, %r36, %r55;
	ld.global.u8 	%r64, [%rd16+-1];
	ld.global.u8 	%r65, [%rd16+-2];
	prmt.b32 	%r66, %r65, %r64, 0x3340U;
	ld.global.u8 	%r67, [%rd16+-3];
	ld.global.u8 	%r68, [%rd16+-4];
	prmt.b32 	%r69, %r68, %r67, 0x3340U;
	prmt.b32 	%r70, %r69, %r66, 0x5410U;
	dp4a.s32.s32 	%r71, %r70, %r51, %r63;
	atom.shared.add.u32 	%r72, [%r80], %r71;
	add.s32 	%r81, %r81, 8;
	add.s64 	%rd16, %rd16, 576;
	add.s32 	%r80, %r80, 8;
	setp.ne.s32 	%p1, %r81, 132;
	@%p1 bra 	$L__BB0_1;
	cvta.to.global.u64 	%rd13, %rd4;
	bar.sync 	0;
	add.s32 	%r73, %r1, %r3;
	add.s32 	%r74, %r73, %r2;
	add.s32 	%r75, %r74, 19;
	ld.shared.u32 	%r76, [%r4];
	add.s32 	%r77, %r76, 16;
	shr.s32 	%r78, %r77, 5;
	setp.lt.s32 	%p2, %r78, -127;
	min.s32 	%r79, %r78, 127;
	cvt.u16.u32 	%rs18, %r79;
	xor.b16  	%rs19, %rs18, 128;
	selp.b16 	%rs20, 0, %rs19, %p2;
	cvt.s64.s32 	%rd14, %r75;
	add.s64 	%rd15, %rd13, %rd14;
	st.global.u8 	[%rd15], %rs20;
	ret;

}
	// .globl	_Z8winogradPaPsS_
.visible .entry _Z8winogradPaPsS_(
	.param .u64 .ptr .align 1 _Z8winogradPaPsS__param_0,
	.param .u64 .ptr .align 1 _Z8winogradPaPsS__param_1,
	.param .u64 .ptr .align 1 _Z8winogradPaPsS__param_2
)
{
	.reg .pred 	%p<25>;
	.reg .b16 	%rs<14>;
	.reg .b32 	%r<393>;
	.reg .b64 	%rd<23>;
	// demoted variable
	.shared .align 1 .b8 _ZZ8winogradPaPsS_E10input_smem[512];
	// demoted variable
	.shared .align 4 .b8 _ZZ8winogradPaPsS_E3Btd[2048];
	// demoted variable
	.shared .align 4 .b8 _ZZ8winogradPaPsS_E4BtdB[2048];
	// demoted variable
	.shared .align 4 .b8 _ZZ8winogradPaPsS_E1I[2048];
	ld.param.u64 	%rd6, [_Z8winogradPaPsS__param_0];
	ld.param.u64 	%rd7, [_Z8winogradPaPsS__param_1];
	cvta.to.global.u64 	%rd1, %rd7;
	cvta.to.global.u64 	%rd8, %rd6;
	mov.u32 	%r1, %tid.x;
	mov.u32 	%r2, %tid.y;
	mov.u32 	%r34, %ntid.x;
	mov.u32 	%r3, %tid.z;
	mov.u32 	%r35, %ntid.y;
	mad.lo.s32 	%r36, %r35, %r3, %r2;
	mad.lo.s32 	%r4, %r36, %r34, %r1;
	mov.u32 	%r37, %ctaid.x;
	mov.u32 	%r5, %ctaid.y;
	shl.b32 	%r6, %r37, 1;
	add.s32 	%r38, %r6, %r1;
	shl.b32 	%r39, %r5, 1;
	add.s32 	%r40, %r39, %r2;
	mad.lo.s32 	%r41, %r3, 324, %r38;
	mad.lo.s32 	%r42, %r40, 18, %r41;
	shl.b32 	%r43, %r3, 6;
	mov.u32 	%r44, _ZZ8winogradPaPsS_E1I;
	add.s32 	%r45, %r44, %r43;
	shl.b32 	%r46, %r2, 4;
	add.s32 	%r47, %r45, %r46;
	shl.b32 	%r48, %r1, 2;
	add.s32 	%r49, %r47, %r48;
	mov.b32 	%r50, 0;
	st.shared.u32 	[%r49], %r50;
	cvt.u64.u32 	%rd9, %r42;
	add.s64 	%rd10, %rd8, %rd9;
	ld.global.u8 	%rs1, [%rd10];
	shl.b32 	%r51, %r3, 4;
	mov.u32 	%r52, _ZZ8winogradPaPsS_E10input_smem;
	add.s32 	%r7, %r52, %r51;
	shl.b32 	%r53, %r2, 2;
	add.s32 	%r54, %r7, %r53;
	add.s32 	%r55, %r54, %r1;
	st.shared.u8 	[%r55], %rs1;
	mov.u32 	%r56, _ZZ8winogradPaPsS_E3Btd;
	add.s32 	%r8, %r56, %r43;
	setp.gt.s32 	%p1, %r2, 1;
	@%p1 bra 	$L__BB1_4;
	setp.eq.s32 	%p4, %r2, 0;
	@%p4 bra 	$L__BB1_7;
	setp.eq.s32 	%p5, %r2, 1;
	@%p5 bra 	$L__BB1_3;
	bra.uni 	$L__BB1_9;
$L__BB1_3:
	add.s32 	%r70, %r7, %r48;
	ld.shared.s8 	%r71, [%r70+1];
	ld.shared.s8 	%r72, [%r70+2];
	add.s32 	%r73, %r72, %r71;
	add.s32 	%r74, %r8, %r48;
	st.shared.u32 	[%r74+16], %r73;
	bra.uni 	$L__BB1_9;
$L__BB1_4:
	setp.eq.s32 	%p2, %r2, 2;
	@%p2 bra 	$L__BB1_8;
	setp.eq.s32 	%p3, %r2, 3;
	@%p3 bra 	$L__BB1_6;
	bra.uni 	$L__BB1_9;
$L__BB1_6:
	add.s32 	%r58, %r7, %r48;
	ld.shared.s8 	%r59, [%r58+1];
	ld.shared.s8 	%r60, [%r58+3];
	sub.s32 	%r61, %r59, %r60;
	add.s32 	%r62, %r8, %r48;
	st.shared.u32 	[%r62+48], %r61;
	bra.uni 	$L__BB1_9;
$L__BB1_7:
	add.s32 	%r76, %r7, %r48;
	ld.shared.s8 	%r77, [%r76];
	ld.shared.s8 	%r78, [%r76+2];
	sub.s32 	%r79, %r77, %r78;
	add.s32 	%r80, %r8, %r48;
	st.shared.u32 	[%r80], %r79;
	bra.uni 	$L__BB1_9;
$L__BB1_8:
	add.s32 	%r64, %r7, %r48;
	ld.shared.s8 	%r65, [%r64+1];
	ld.shared.s8 	%r66, [%r64+2];
	sub.s32 	%r67, %r66, %r65;
	add.s32 	%r68, %r8, %r48;
	st.shared.u32 	[%r68+32], %r67;
$L__BB1_9:
	mov.u32 	%r82, _ZZ8winogradPaPsS_E4BtdB;
	add.s32 	%r83, %r82, %r43;
	add.s32 	%r9, %r83, %r53;
	setp.gt.s32 	%p6, %r1, 1;
	@%p6 bra 	$L__BB1_13;
	setp.eq.s32 	%p9, %r1, 0;
	@%p9 bra 	$L__BB1_16;
	setp.eq.s32 	%p10, %r1, 1;
	@%p10 bra 	$L__BB1_12;
	bra.uni 	$L__BB1_18;
$L__BB1_12:
	add.s32 	%r96, %r8, %r46;
	ld.shared.u32 	%r97, [%r96+4];
	ld.shared.u32 	%r98, [%r96+8];
	add.s32 	%r99, %r98, %r97;
	st.shared.u32 	[%r9+16], %r99;
	bra.uni 	$L__BB1_18;
$L__BB1_13:
	setp.eq.s32 	%p7, %r1, 2;
	@%p7 bra 	$L__BB1_17;
	setp.eq.s32 	%p8, %r1, 3;
	@%p8 bra 	$L__BB1_15;
	bra.uni 	$L__BB1_18;
$L__BB1_15:
	add.s32 	%r86, %r8, %r46;
	ld.shared.u32 	%r87, [%r86+4];
	ld.shared.u32 	%r88, [%r86+12];
	sub.s32 	%r89, %r87, %r88;
	st.shared.u32 	[%r9+48], %r89;
	bra.uni 	$L__BB1_18;
$L__BB1_16:
	add.s32 	%r101, %r8, %r46;
	ld.shared.u32 	%r102, [%r101];
	ld.shared.u32 	%r103, [%r101+8];
	sub.s32 	%r104, %r102, %r103;
	st.shared.u32 	[%r9], %r104;
	bra.uni 	$L__BB1_18;
$L__BB1_17:
	add.s32 	%r91, %r8, %r46;
	ld.shared.u32 	%r92, [%r91+4];
	ld.shared.u32 	%r93, [%r91+8];
	sub.s32 	%r94, %r93, %r92;
	st.shared.u32 	[%r9+32], %r94;
$L__BB1_18:
	setp.gt.u32 	%p11, %r4, 16383;
	@%p11 bra 	$L__BB1_32;
	mad.lo.s32 	%r105, %r2, 12, %r9;
	add.s32 	%r107, %r105, %r48;
	ld.shared.u32 	%r10, [%r107];
	max.u32 	%r108, %r4, 15872;
	sub.s32 	%r109, %r108, %r4;
	add.s32 	%r110, %r109, 511;
	shr.u32 	%r111, %r110, 9;
	add.s32 	%r11, %r111, 1;
	setp.lt.u32 	%p12, %r110, 7680;
	mov.u32 	%r389, %r4;
	@%p12 bra 	$L__BB1_23;
	add.s32 	%r387, %r4, 4096;
	and.b32  	%r112, %r11, 16777200;
	neg.s32 	%r386, %r112;
$L__BB1_21:
	.pragma "nounroll";
	add.s32 	%r113, %r387, -4096;
	shl.b32 	%r114, %r2, 4;
	mov.u32 	%r115, _ZZ8winogradPaPsS_E1I;
	add.s32 	%r116, %r115, %r114;
	shl.b32 	%r117, %r1, 2;
	add.s32 	%r118, %r116, %r117;
	shr.u32 	%r119, %r113, 3;
	and.b32  	%r120, %r119, 536870848;
	add.s32 	%r121, %r118, %r120;
	mul.wide.u32 	%rd11, %r113, 2;
	add.s64 	%rd12, %rd1, %rd11;
	ld.global.s16 	%r122, [%rd12];
	mul.lo.s32 	%r123, %r10, %r122;
	atom.shared.add.u32 	%r124, [%r121], %r123;
	add.s32 	%r125, %r387, -3584;
	shr.u32 	%r126, %r125, 3;
	and.b32  	%r127, %r126, 536870848;
	add.s32 	%r128, %r118, %r127;
	ld.global.s16 	%r129, [%rd12+1024];
	mul.lo.s32 	%r130, %r10, %r129;
	atom.shared.add.u32 	%r131, [%r128], %r130;
	add.s32 	%r132, %r387, -3072;
	shr.u32 	%r133, %r132, 3;
	and.b32  	%r134, %r133, 536870848;
	add.s32 	%r135, %r118, %r134;
	ld.global.s16 	%r136, [%rd12+2048];
	mul.lo.s32 	%r137, %r10, %r136;
	atom.shared.add.u32 	%r138, [%r135], %r137;
	add.s32 	%r139, %r387, -2560;
	shr.u32 	%r140, %r139, 3;
	and.b32  	%r141, %r140, 536870848;
	add.s32 	%r142, %r118, %r141;
	ld.global.s16 	%r143, [%rd12+3072];
	mul.lo.s32 	%r144, %r10, %r143;
	atom.shared.add.u32 	%r145, [%r142], %r144;
	add.s32 	%r146, %r387, -2048;
	shr.u32 	%r147, %r146, 3;
	and.b32  	%r148, %r147, 536870848;
	add.s32 	%r149, %r118, %r148;
	ld.global.s16 	%r150, [%rd12+4096];
	mul.lo.s32 	%r151, %r10, %r150;
	atom.shared.add.u32 	%r152, [%r149], %r151;
	add.s32 	%r153, %r387, -1536;
	shr.u32 	%r154, %r153, 3;
	and.b32  	%r155, %r154, 536870848;
	add.s32 	%r156, %r118, %r155;
	ld.global.s16 	%r157, [%rd12+5120];
	mul.lo.s32 	%r158, %r10, %r157;
	atom.shared.add.u32 	%r159, [%r156], %r158;
	add.s32 	%r160, %r387, -1024;
	shr.u32 	%r161, %r160, 3;
	and.b32  	%r162, %r161, 536870848;
	add.s32 	%r163, %r118, %r162;
	ld.global.s16 	%r164, [%rd12+6144];
	mul.lo.s32 	%r165, %r10, %r164;
	atom.shared.add.u32 	%r166, [%r163], %r165;
	add.s32 	%r167, %r387, -512;
	shr.u32 	%r168, %r167, 3;
	and.b32  	%r169, %r168, 536870848;
	add.s32 	%r170, %r118, %r169;
	ld.global.s16 	%r171, [%rd12+7168];
	mul.lo.s32 	%r172, %r10, %r171;
	atom.shared.add.u32 	%r173, [%r170], %r172;
	add.s32 	%r174, %r387, 3584;
	shr.u32 	%r175, %r387, 3;
	and.b32  	%r176, %r175, 536870848;
	add.s32 	%r177, %r118, %r176;
	ld.global.s16 	%r178, [%rd12+8192];
	mul.lo.s32 	%r179, %r10, %r178;
	atom.shared.add.u32 	%r180, [%r177], %r179;
	add.s32 	%r181, %r387, 512;
	shr.u32 	%r182, %r181, 3;
	and.b32  	%r183, %r182, 536870848;
	add.s32 	%r184, %r118, %r183;
	ld.global.s16 	%r185, [%rd12+9216];
	mul.lo.s32 	%r186, %r10, %r185;
	atom.shared.add.u32 	%r187, [%r184], %r186;
	add.s32 	%r188, %r387, 1024;
	shr.u32 	%r189, %r188, 3;
	and.b32  	%r190, %r189, 536870848;
	add.s32 	%r191, %r118, %r190;
	ld.global.s16 	%r192, [%rd12+10240];
	mul.lo.s32 	%r193, %r10, %r192;
	atom.shared.add.u32 	%r194, [%r191], %r193;
	add.s32 	%r195, %r387, 1536;
	shr.u32 	%r196, %r195, 3;
	and.b32  	%r197, %r196, 536870848;
	add.s32 	%r198, %r118, %r197;
	ld.global.s16 	%r199, [%rd12+11264];
	mul.lo.s32 	%r200, %r10, %r199;
	atom.shared.add.u32 	%r201, [%r198], %r200;
	add.s32 	%r202, %r387, 2048;
	shr.u32 	%r203, %r202, 3;
	and.b32  	%r204, %r203, 536870848;
	add.s32 	%r205, %r118, %r204;
	ld.global.s16 	%r206, [%rd12+12288];
	mul.lo.s32 	%r207, %r10, %r206;
	atom.shared.add.u32 	%r208, [%r205], %r207;
	add.s32 	%r209, %r387, 2560;
	shr.u32 	%r210, %r209, 3;
	and.b32  	%r211, %r210, 536870848;
	add.s32 	%r212, %r118, %r211;
	ld.global.s16 	%r213, [%rd12+13312];
	mul.lo.s32 	%r214, %r10, %r213;
	atom.shared.add.u32 	%r215, [%r212], %r214;
	add.s32 	%r216, %r387, 3072;
	shr.u32 	%r217, %r216, 3;
	and.b32  	%r218, %r217, 536870848;
	add.s32 	%r219, %r118, %r218;
	ld.global.s16 	%r220, [%rd12+14336];
	mul.lo.s32 	%r221, %r10, %r220;
	atom.shared.add.u32 	%r222, [%r219], %r221;
	shr.u32 	%r223, %r174, 3;
	and.b32  	%r224, %r223, 536870848;
	add.s32 	%r225, %r118, %r224;
	ld.global.s16 	%r226, [%rd12+15360];
	mul.lo.s32 	%r227, %r10, %r226;
	atom.shared.add.u32 	%r228, [%r225], %r227;
	add.s32 	%r387, %r387, 8192;
	add.s32 	%r386, %r386, 16;
	setp.ne.s32 	%p13, %r386, 0;
	@%p13 bra 	$L__BB1_21;
	add.s32 	%r389, %r387, -4096;
$L__BB1_23:
	and.b32  	%r20, %r11, 15;
	setp.eq.s32 	%p14, %r20, 0;
	@%p14 bra 	$L__BB1_32;
	shl.b32 	%r229, %r2, 4;
	mov.u32 	%r230, _ZZ8winogradPaPsS_E1I;
	add.s32 	%r231, %r230, %r229;
	shl.b32 	%r232, %r1, 2;
	add.s32 	%r21, %r231, %r232;
	and.b32  	%r22, %r11, 7;
	setp.lt.u32 	%p15, %r20, 8;
	@%p15 bra 	$L__BB1_26;
	shr.u32 	%r233, %r389, 3;
	and.b32  	%r234, %r233, 536870848;
	add.s32 	%r235, %r21, %r234;
	mul.wide.u32 	%rd13, %r389, 2;
	add.s64 	%rd14, %rd1, %rd13;
	ld.global.s16 	%r236, [%rd14];
	mul.lo.s32 	%r237, %r10, %r236;
	atom.shared.add.u32 	%r238, [%r235], %r237;
	add.s32 	%r239, %r389, 512;
	shr.u32 	%r240, %r239, 3;
	and.b32  	%r241, %r240, 536870848;
	add.s32 	%r242, %r21, %r241;
	ld.global.s16 	%r243, [%rd14+1024];
	mul.lo.s32 	%r244, %r10, %r243;
	atom.shared.add.u32 	%r245, [%r242], %r244;
	add.s32 	%r246, %r389, 1024;
	shr.u32 	%r247, %r246, 3;
	and.b32  	%r248, %r247, 536870848;
	add.s32 	%r249, %r21, %r248;
	ld.global.s16 	%r250, [%rd14+2048];
	mul.lo.s32 	%r251, %r10, %r250;
	atom.shared.add.u32 	%r252, [%r249], %r251;
	add.s32 	%r253, %r389, 1536;
	shr.u32 	%r254, %r253, 3;
	and.b32  	%r255, %r254, 536870848;
	add.s32 	%r256, %r21, %r255;
	ld.global.s16 	%r257, [%rd14+3072];
	mul.lo.s32 	%r258, %r10, %r257;
	atom.shared.add.u32 	%r259, [%r256], %r258;
	add.s32 	%r260, %r389, 2048;
	shr.u32 	%r261, %r260, 3;
	and.b32  	%r262, %r261, 536870848;
	add.s32 	%r263, %r21, %r262;
	ld.global.s16 	%r264, [%rd14+4096];
	mul.lo.s32 	%r265, %r10, %r264;
	atom.shared.add.u32 	%r266, [%r263], %r265;
	add.s32 	%r267, %r389, 2560;
	shr.u32 	%r268, %r267, 3;
	and.b32  	%r269, %r268, 536870848;
	add.s32 	%r270, %r21, %r269;
	ld.global.s16 	%r271, [%rd14+5120];
	mul.lo.s32 	%r272, %r10, %r271;
	atom.shared.add.u32 	%r273, [%r270], %r272;
	add.s32 	%r274, %r389, 3072;
	shr.u32 	%r275, %r274, 3;
	and.b32  	%r276, %r275, 536870848;
	add.s32 	%r277, %r21, %r276;
	ld.global.s16 	%r278, [%rd14+6144];
	mul.lo.s32 	%r279, %r10, %r278;
	atom.shared.add.u32 	%r280, [%r277], %r279;
	add.s32 	%r281, %r389, 3584;
	shr.u32 	%r282, %r281, 3;
	and.b32  	%r283, %r282, 536870848;
	add.s32 	%r284, %r21, %r283;
	ld.global.s16 	%r285, [%rd14+7168];
	mul.lo.s32 	%r286, %r10, %r285;
	atom.shared.add.u32 	%r287, [%r284], %r286;
	add.s32 	%r389, %r389, 4096;
$L__BB1_26:
	setp.eq.s32 	%p16, %r22, 0;
	@%p16 bra 	$L__BB1_32;
	and.b32  	%r25, %r11, 3;
	setp.lt.u32 	%p17, %r22, 4;
	@%p17 bra 	$L__BB1_29;
	shr.u32 	%r288, %r389, 3;
	and.b32  	%r289, %r288, 536870848;
	add.s32 	%r290, %r21, %r289;
	mul.wide.u32 	%rd15, %r389, 2;
	add.s64 	%rd16, %rd1, %rd15;
	ld.global.s16 	%r291, [%rd16];
	mul.lo.s32 	%r292, %r10, %r291;
	atom.shared.add.u32 	%r293, [%r290], %r292;
	add.s32 	%r294, %r389, 512;
	shr.u32 	%r295, %r294, 3;
	and.b32  	%r296, %r295, 536870848;
	add.s32 	%r297, %r21, %r296;
	ld.global.s16 	%r298, [%rd16+1024];
	mul.lo.s32 	%r299, %r10, %r298;
	atom.shared.add.u32 	%r300, [%r297], %r299;
	add.s32 	%r301, %r389, 1024;
	shr.u32 	%r302, %r301, 3;
	and.b32  	%r303, %r302, 536870848;
	add.s32 	%r304, %r21, %r303;
	ld.global.s16 	%r305, [%rd16+2048];
	mul.lo.s32 	%r306, %r10, %r305;
	atom.shared.add.u32 	%r307, [%r304], %r306;
	add.s32 	%r308, %r389, 1536;
	shr.u32 	%r309, %r308, 3;
	and.b32  	%r310, %r309, 536870848;
	add.s32 	%r311, %r21, %r310;
	ld.global.s16 	%r312, [%rd16+3072];
	mul.lo.s32 	%r313, %r10, %r312;
	atom.shared.add.u32 	%r314, [%r311], %r313;
	add.s32 	%r389, %r389, 2048;
$L__BB1_29:
	setp.eq.s32 	%p18, %r25, 0;
	@%p18 bra 	$L__BB1_32;
	mul.wide.u32 	%rd17, %r389, 2;
	add.s64 	%rd22, %rd1, %rd17;
	shr.u32 	%r315, %r389, 3;
	and.b32  	%r316, %r315, 536870848;
	add.s32 	%r318, %r316, %r229;
	add.s32 	%r320, %r318, %r232;
	add.s32 	%r392, %r230, %r320;
	neg.s32 	%r391, %r25;
$L__BB1_31:
	.pragma "nounroll";
	ld.global.s16 	%r322, [%rd22];
	mul.lo.s32 	%r323, %r10, %r322;
	atom.shared.add.u32 	%r324, [%r392], %r323;
	add.s64 	%rd22, %rd22, 1024;
	add.s32 	%r392, %r392, 64;
	add.s32 	%r391, %r391, 1;
	setp.ne.s32 	%p19, %r391, 0;
	@%p19 bra 	$L__BB1_31;
$L__BB1_32:
	bar.sync 	0;
	setp.gt.u32 	%p20, %r4, 31;
	@%p20 bra 	$L__BB1_34;
	ld.param.u64 	%rd21, [_Z8winogradPaPsS__param_2];
	mad.lo.s32 	%r325, %r5, 36, %r6;
	mad.lo.s32 	%r326, %r4, 324, %r325;
	add.s32 	%r327, %r326, 19;
	shl.b32 	%r328, %r4, 6;
	mov.u32 	%r329, _ZZ8winogradPaPsS_E1I;
	add.s32 	%r330, %r329, %r328;
	ld.shared.u32 	%r331, [%r330];
	ld.shared.u32 	%r332, [%r330+4];
	ld.shared.u32 	%r333, [%r330+8];
	ld.shared.u32 	%r334, [%r330+16];
	ld.shared.u32 	%r335, [%r330+20];
	ld.shared.u32 	%r336, [%r330+24];
	ld.shared.u32 	%r337, [%r330+32];
	ld.shared.u32 	%r338, [%r330+36];
	ld.shared.u32 	%r339, [%r330+40];
	add.s32 	%r340, %r331, %r332;
	add.s32 	%r341, %r340, %r333;
	add.s32 	%r342, %r334, %r335;
	add.s32 	%r343, %r342, %r336;
	add.s32 	%r344, %r341, %r343;
	add.s32 	%r345, %r337, %r338;
	add.s32 	%r346, %r345, %r339;
	add.s32 	%r347, %r344, %r346;
	add.s32 	%r348, %r347, 64;
	shr.s32 	%r349, %r348, 7;
	setp.lt.s32 	%p21, %r349, -127;
	min.s32 	%r350, %r349, 127;
	cvt.u16.u32 	%rs2, %r350;
	xor.b16  	%rs3, %rs2, 128;
	selp.b16 	%rs4, 0, %rs3, %p21;
	cvt.s64.s32 	%rd18, %r327;
	cvta.to.global.u64 	%rd19, %rd21;
	add.s64 	%rd20, %rd19, %rd18;
	st.global.u8 	[%rd20], %rs4;
	ld.shared.u32 	%r351, [%r330+12];
	ld.shared.u32 	%r352, [%r330+28];
	ld.shared.u32 	%r353, [%r330+44];
	add.s32 	%r354, %r332, %r335;
	add.s32 	%r355, %r333, %r351;
	add.s32 	%r356, %r354, %r338;
	add.s32 	%r357, %r336, %r352;
	add.s32 	%r358, %r357, %r355;
	add.s32 	%r359, %r358, %r339;
	add.s32 	%r360, %r359, %r353;
	sub.s32 	%r361, %r356, %r360;
	add.s32 	%r362, %r361, 64;
	shr.s32 	%r363, %r362, 7;
	setp.lt.s32 	%p22, %r363, -127;
	min.s32 	%r364, %r363, 127;
	cvt.u16.u32 	%rs5, %r364;
	xor.b16  	%rs6, %rs5, 128;
	selp.b16 	%rs7, 0, %rs6, %p22;
	st.global.u8 	[%rd20+1], %rs7;
	ld.shared.u32 	%r365, [%r330+48];
	ld.shared.u32 	%r366, [%r330+52];
	ld.shared.u32 	%r367, [%r330+56];
	add.s32 	%r368, %r346, %r365;
	add.s32 	%r369, %r368, %r366;
	add.s32 	%r370, %r369, %r367;
	sub.s32 	%r371, %r343, %r370;
	add.s32 	%r372, %r371, 64;
	shr.s32 	%r373, %r372, 7;
	setp.lt.s32 	%p23, %r373, -127;
	min.s32 	%r374, %r373, 127;
	cvt.u16.u32 	%rs8, %r374;
	xor.b16  	%rs9, %rs8, 128;
	selp.b16 	%rs10, 0, %rs9, %p23;
	st.global.u8 	[%rd20+18], %rs10;
	ld.shared.u32 	%r375, [%r330+60];
	add.s32 	%r376, %r357, %r338;
	sub.s32 	%r377, %r335, %r376;
	add.s32 	%r378, %r377, %r339;
	add.s32 	%r379, %r378, %r353;
	sub.s32 	%r380, %r379, %r366;
	add.s32 	%r381, %r380, %r367;
	add.s32 	%r382, %r381, %r375;
	add.s32 	%r383, %r382, 64;
	shr.s32 	%r384, %r383, 7;
	setp.lt.s32 	%p24, %r384, -127;
	min.s32 	%r385, %r384, 127;
	cvt.u16.u32 	%rs11, %r385;
	xor.b16  	%rs12, %rs11, 128;
	selp.b16 	%rs13, 0, %rs12, %p24;
	st.global.u8 	[%rd20+19], %rs13;
$L__BB1_34:
	ret;

}
	// .globl	_Z7paddingPaS_
.visible .entry _Z7paddingPaS_(
	.param .u64 .ptr .align 1 _Z7paddingPaS__param_0,
	.param .u64 .ptr .align 1 _Z7paddingPaS__param_1
)
{
	.reg .pred 	%p<13>;
	.reg .b16 	%rs<9>;
	.reg .b32 	%r<107>;
	.reg .b64 	%rd<21>;
	// demoted variable
	.shared .align 1 .b8 _ZZ7paddingPaS_E8s_output[324];
	ld.param.u64 	%rd6, [_Z7paddingPaS__param_0];
	ld.param.u64 	%rd7, [_Z7paddingPaS__param_1];
	cvta.to.global.u64 	%rd1, %rd7;
	mov.u32 	%r1, %tid.x;
	mov.u32 	%r2, %ntid.x;
	mov.u32 	%r3, %tid.y;
	mad.lo.s32 	%r101, %r2, %r3, %r1;
	mov.u32 	%r5, %ctaid.x;
	setp.gt.u32 	%p1, %r101, 323;
	@%p1 bra 	$L__BB2_7;
	mov.u32 	%r48, %ntid.y;
	mul.lo.s32 	%r6, %r2, %r48;
	add.s32 	%r49, %r101, %r6;
	max.u32 	%r50, %r49, 324;
	setp.lt.u32 	%p2, %r49, 324;
	selp.u32 	%r51, 1, 0, %p2;
	add.s32 	%r52, %r49, %r51;
	sub.s32 	%r53, %r50, %r52;
	div.u32 	%r54, %r53, %r6;
	add.s32 	%r7, %r54, %r51;
	and.b32  	%r55, %r7, 3;
	setp.eq.s32 	%p3, %r55, 3;
	mov.u32 	%r97, %r101;
	@%p3 bra 	$L__BB2_4;
	add.s32 	%r56, %r7, 1;
	and.b32  	%r57, %r56, 3;
	neg.s32 	%r95, %r57;
	mov.u32 	%r97, %r101;
$L__BB2_3:
	.pragma "nounroll";
	mov.u32 	%r58, _ZZ7paddingPaS_E8s_output;
	add.s32 	%r59, %r58, %r97;
	mov.b16 	%rs1, 0;
	st.shared.u8 	[%r59], %rs1;
	add.s32 	%r97, %r97, %r6;
	add.s32 	%r95, %r95, 1;
	setp.ne.s32 	%p4, %r95, 0;
	@%p4 bra 	$L__BB2_3;
$L__BB2_4:
	setp.lt.u32 	%p5, %r7, 3;
	@%p5 bra 	$L__BB2_7;
	shl.b32 	%r14, %r6, 2;
	mov.u32 	%r60, _ZZ7paddingPaS_E8s_output;
	add.s32 	%r15, %r60, %r6;
	shl.b32 	%r61, %r6, 1;
	add.s32 	%r16, %r60, %r61;
	mad.lo.s32 	%r17, %r6, 3, %r60;
$L__BB2_6:
	add.s32 	%r63, %r60, %r97;
	mov.b16 	%rs2, 0;
	st.shared.u8 	[%r63], %rs2;
	add.s32 	%r64, %r15, %r97;
	st.shared.u8 	[%r64], %rs2;
	add.s32 	%r65, %r16, %r97;
	st.shared.u8 	[%r65], %rs2;
	add.s32 	%r66, %r17, %r97;
	st.shared.u8 	[%r66], %rs2;
	add.s32 	%r97, %r97, %r14;
	setp.lt.u32 	%p6, %r97, 324;
	@%p6 bra 	$L__BB2_6;
$L__BB2_7:
	setp.gt.u32 	%p7, %r101, 323;
	bar.sync 	0;
	shl.b32 	%r67, %r3, 4;
	add.s32 	%r68, %r67, %r1;
	shl.b32 	%r69, %r5, 8;
	add.s32 	%r70, %r68, %r69;
	cvt.s64.s32 	%rd8, %r70;
	cvta.to.global.u64 	%rd9, %rd6;
	add.s64 	%rd10, %rd9, %rd8;
	ld.global.u8 	%rs3, [%rd10];
	shl.b32 	%r71, %r3, 1;
	add.s32 	%r72, %r68, %r71;
	mov.u32 	%r73, _ZZ7paddingPaS_E8s_output;
	add.s32 	%r74, %r73, %r72;
	st.shared.u8 	[%r74+19], %rs3;
	bar.sync 	0;
	@%p7 bra 	$L__BB2_14;
	mul.lo.s32 	%r20, %r5, 324;
	mov.u32 	%r21, %ntid.y;
	mul.lo.s32 	%r22, %r2, %r21;
	add.s32 	%r75, %r101, %r22;
	max.u32 	%r76, %r75, 324;
	setp.lt.u32 	%p8, %r75, 324;
	selp.u32 	%r77, 1, 0, %p8;
	add.s32 	%r78, %r75, %r77;
	sub.s32 	%r79, %r76, %r78;
	div.u32 	%r80, %r79, %r22;
	add.s32 	%r23, %r80, %r77;
	and.b32  	%r81, %r23, 3;
	setp.eq.s32 	%p9, %r81, 3;
	@%p9 bra 	$L__BB2_11;
	add.s32 	%r82, %r101, %r20;
	cvt.u64.u32 	%rd11, %r82;
	add.s64 	%rd20, %rd1, %rd11;
	mul.wide.u32 	%rd3, %r21, %r2;
	add.s32 	%r83, %r23, 1;
	and.b32  	%r84, %r83, 3;
	neg.s32 	%r99, %r84;
$L__BB2_10:
	.pragma "nounroll";
	add.s32 	%r86, %r73, %r101;
	ld.shared.u8 	%rs4, [%r86];
	st.global.u8 	[%rd20], %rs4;
	add.s32 	%r101, %r101, %r22;
	add.s64 	%rd20, %rd20, %rd3;
	add.s32 	%r99, %r99, 1;
	setp.ne.s32 	%p10, %r99, 0;
	@%p10 bra 	$L__BB2_10;
$L__BB2_11:
	setp.lt.u32 	%p11, %r23, 3;
	@%p11 bra 	$L__BB2_14;
	shl.b32 	%r30, %r22, 2;
	add.s32 	%r102, %r101, %r20;
	add.s32 	%r105, %r102, %r22;
	shl.b32 	%r87, %r22, 1;
	add.s32 	%r104, %r102, %r87;
	mul.lo.s32 	%r88, %r22, 3;
	add.s32 	%r103, %r102, %r88;
	add.s32 	%r35, %r73, %r22;
	add.s32 	%r36, %r73, %r87;
	add.s32 	%r37, %r73, %r88;
$L__BB2_13:
	add.s32 	%r91, %r73, %r101;
	ld.shared.u8 	%rs5, [%r91];
	cvt.u64.u32 	%rd12, %r102;
	add.s64 	%rd13, %rd1, %rd12;
	st.global.u8 	[%rd13], %rs5;
	add.s32 	%r92, %r35, %r101;
	ld.shared.u8 	%rs6, [%r92];
	cvt.u64.u32 	%rd14, %r105;
	add.s64 	%rd15, %rd1, %rd14;
	st.global.u8 	[%rd15], %rs6;
	add.s32 	%r93, %r36, %r101;
	ld.shared.u8 	%rs7, [%r93];
	cvt.u64.u32 	%rd16, %r104;
	add.s64 	%rd17, %rd1, %rd16;
	st.global.u8 	[%rd17], %rs7;
	add.s32 	%r94, %r37, %r101;
	ld.shared.u8 	%rs8, [%r94];
	cvt.u64.u32 	%rd18, %r103;
	add.s64 	%rd19, %rd1, %rd18;
	st.global.u8 	[%rd19], %rs8;
	add.s32 	%r101, %r101, %r30;
	add.s32 	%r105, %r105, %r30;
	add.s32 	%r104, %r104, %r30;
	add.s32 	%r103, %r103, %r30;
	add.s32 	%r102, %r102, %r30;
	setp.lt.u32 	%p12, %r101, 324;
	@%p12 bra 	$L__BB2_13;
$L__BB2_14:
	ret;

}


// ===== COMPILED SASS (sm_100) =====

	.target	sm_100

	.elftype	@"ET_EXEC"


//--------------------- .note.nv.tkinfo           --------------------------
	.section	.note.nv.tkinfo,"",@"SHT_NOTE"
	.sectionflags	@"SHF_NOTE_NV_TKINFO"
	.tkinfo
        /*0018*/ 	.word	0x00000002
        /*0030*/ 	.string	""
        /*0030*/ 	.string	"ptxas"
        /*0030*/ 	.string	"Cuda compilation tools, release 13.0, V13.0.88"
        /*0030*/ 	.string	"Build cuda_13.0.r13.0/compiler.36424714_0"
        /*0030*/ 	.string	"-arch sm_100 -m 64 "



//--------------------- .note.nv.cuinfo           --------------------------
	.section	.note.nv.cuinfo,"",@"SHT_NOTE"
	.sectionflags	@"SHF_NOTE_NV_CUINFO"
        /*0018*/ 	.short	0x0002
        /*001a*/ 	.short	0x0064
        /*001c*/ 	.short	0x0082
	.zero		2


//--------------------- .nv.info                  --------------------------
	.section	.nv.info,"",@"SHT_CUDA_INFO"
	.align	4


	//----- nvinfo : EIATTR_REGCOUNT
	.align		4
        /*0000*/ 	.byte	0x04, 0x2f
        /*0002*/ 	.short	(.L_1 - .L_0)
	.align		4
.L_0:
        /*0004*/ 	.word	index@(_Z4convPaS_S_)
        /*0008*/ 	.word	0x0000001f


	//----- nvinfo : EIATTR_FRAME_SIZE
	.align		4
.L_1:
        /*000c*/ 	.byte	0x04, 0x11
        /*000e*/ 	.short	(.L_3 - .L_2)
	.align		4
.L_2:
        /*0010*/ 	.word	index@(_Z4convPaS_S_)
        /*0014*/ 	.word	0x00000000


	//----- nvinfo : EIATTR_REGCOUNT
	.align		4
.L_3:
        /*0018*/ 	.byte	0x04, 0x2f
        /*001a*/ 	.short	(.L_5 - .L_4)
	.align		4
.L_4:
        /*001c*/ 	.word	index@(_Z8winogradPaPsS_)
        /*0020*/ 	.word	0x00000020


	//----- nvinfo : EIATTR_FRAME_SIZE
	.align		4
.L_5:
        /*0024*/ 	.byte	0x04, 0x11
        /*0026*/ 	.short	(.L_7 - .L_6)
	.align		4
.L_6:
        /*0028*/ 	.word	index@(_Z8winogradPaPsS_)
        /*002c*/ 	.word	0x00000000


	//----- nvinfo : EIATTR_REGCOUNT
	.align		4
.L_7:
        /*0030*/ 	.byte	0x04, 0x2f
        /*0032*/ 	.short	(.L_9 - .L_8)
	.align		4
.L_8:
        /*0034*/ 	.word	index@(_Z7paddingPaS_)
        /*0038*/ 	.word	0x0000001a


	//----- nvinfo : EIATTR_FRAME_SIZE
	.align		4
.L_9:
        /*003c*/ 	.byte	0x04, 0x11
        /*003e*/ 	.short	(.L_11 - .L_10)
	.align		4
.L_10:
        /*0040*/ 	.word	index@(_Z7paddingPaS_)
        /*0044*/ 	.word	0x00000000


	//----- nvinfo : EIATTR_MIN_STACK_SIZE
	.align		4
.L_11:
        /*0048*/ 	.byte	0x04, 0x12
        /*004a*/ 	.short	(.L_13 - .L_12)
	.align		4
.L_12:
        /*004c*/ 	.word	index@(_Z7paddingPaS_)
        /*0050*/ 	.word	0x00000000


	//----- nvinfo : EIATTR_MIN_STACK_SIZE
	.align		4
.L_13:
        /*0054*/ 	.byte	0x04, 0x12
        /*0056*/ 	.short	(.L_15 - .L_14)
	.align		4
.L_14:
        /*0058*/ 	.word	index@(_Z8winogradPaPsS_)
        /*005c*/ 	.word	0x00000000


	//----- nvinfo : EIATTR_MIN_STACK_SIZE
	.align		4
.L_15:
        /*0060*/ 	.byte	0x04, 0x12
        /*0062*/ 	.short	(.L_17 - .L_16)
	.align		4
.L_16:
        /*0064*/ 	.word	index@(_Z4convPaS_S_)
        /*0068*/ 	.word	0x00000000
.L_17:


//--------------------- .nv.compat                --------------------------
	.section	.nv.compat,"",@"SHT_CUDA_COMPAT_INFO"
	.align	4
        /*0000*/ 	.byte	0x02, 0x09, 0x00, 0x00, 0x02, 0x02, 0x01, 0x00, 0x02, 0x05, 0x05, 0x00, 0x03, 0x07, 0x01, 0x01
        /*0010*/ 	.byte	0x02, 0x03, 0x00, 0x00, 0x02, 0x06, 0x01, 0x00, 0x04, 0x0b, 0x08, 0x00, 0x09, 0x00, 0x00, 0x00
        /*0020*/ 	.byte	0x00, 0x00, 0x00, 0x00


//--------------------- .nv.info._Z7paddingPaS_   --------------------------
	.section	.nv.info._Z7paddingPaS_,"",@"SHT_CUDA_INFO"
	.sectionflags	@""
	.align	4


	//----- nvinfo : EIATTR_CUDA_API_VERSION
	.align		4
        /*0000*/ 	.byte	0x04, 0x37
        /*0002*/ 	.short	(.L_19 - .L_18)
.L_18:
        /*0004*/ 	.word	0x00000082


	//----- nvinfo : EIATTR_KPARAM_INFO
	.align		4
.L_19:
        /*0008*/ 	.byte	0x04, 0x17
        /*000a*/ 	.short	(.L_21 - .L_20)
.L_20:
        /*000c*/ 	.word	0x00000000
        /*0010*/ 	.short	0x0001
        /*0012*/ 	.short	0x0008
        /*0014*/ 	.byte	0x00, 0xf5, 0x21, 0x00


	//----- nvinfo : EIATTR_KPARAM_INFO
	.align		4
.L_21:
        /*0018*/ 	.byte	0x04, 0x17
        /*001a*/ 	.short	(.L_23 - .L_22)
.L_22:
        /*001c*/ 	.word	0x00000000
        /*0020*/ 	.short	0x0000
        /*0022*/ 	.short	0x0000
        /*0024*/ 	.byte	0x00, 0xf5, 0x21, 0x00


	//----- nvinfo : EIATTR_SPARSE_MMA_MASK
	.align		4
.L_23:
        /*0028*/ 	.byte	0x03, 0x50
        /*002a*/ 	.short	0x0000


	//----- nvinfo : EIATTR_MAXREG_COUNT
	.align		4
        /*002c*/ 	.byte	0x03, 0x1b
        /*002e*/ 	.short	0x00ff


	//----- nvinfo : EIATTR_NUM_BARRIERS
	.align		4
        /*0030*/ 	.byte	0x02, 0x4c
        /*0032*/ 	.byte	0x01
	.zero		1


	//----- nvinfo : EIATTR_MERCURY_ISA_VERSION
	.align		4
        /*0034*/ 	.byte	0x03, 0x5f
        /*0036*/ 	.short	0x0101


	//----- nvinfo : EIATTR_VRC_CTA_INIT_COUNT
	.align		4
        /*0038*/ 	.byte	0x02, 0x4a
	.zero		1
	.zero		1


	//----- nvinfo : EIATTR_EXIT_INSTR_OFFSETS
	.align		4
        /*003c*/ 	.byte	0x04, 0x1c
        /*003e*/ 	.short	(.L_25 - .L_24)


	//   ....[0]....
.L_24:
        /*0040*/ 	.word	0x00000590


	//   ....[1]....
        /*0044*/ 	.word	0x000008d0


	//   ....[2]....
        /*0048*/ 	.word	0x00000ae0


	//----- nvinfo : EIATTR_CRS_STACK_SIZE
	.align		4
.L_25:
        /*004c*/ 	.byte	0x04, 0x1e
        /*004e*/ 	.short	(.L_27 - .L_26)
.L_26:
        /*0050*/ 	.word	0x00000000


	//----- nvinfo : EIATTR_CBANK_PARAM_SIZE
	.align		4
.L_27:
        /*0054*/ 	.byte	0x03, 0x19
        /*0056*/ 	.short	0x0010


	//----- nvinfo : EIATTR_PARAM_CBANK
	.align		4
        /*0058*/ 	.byte	0x04, 0x0a
        /*005a*/ 	.short	(.L_29 - .L_28)
	.align		4
.L_28:
        /*005c*/ 	.word	index@(.nv.constant0._Z7paddingPaS_)
        /*0060*/ 	.short	0x0380
        /*0062*/ 	.short	0x0010


	//----- nvinfo : EIATTR_SW_WAR
	.align		4
.L_29:
        /*0064*/ 	.byte	0x04, 0x36
        /*0066*/ 	.short	(.L_31 - .L_30)
.L_30:
        /*0068*/ 	.word	0x00000008
.L_31:


//--------------------- .nv.info._Z8winogradPaPsS_ --------------------------
	.section	.nv.info._Z8winogradPaPsS_,"",@"SHT_CUDA_INFO"
	.sectionflags	@""
	.align	4


	//----- nvinfo : EIATTR_CUDA_API_VERSION
	.align		4
        /*0000*/ 	.byte	0x04, 0x37
        /*0002*/ 	.short	(.L_33 - .L_32)
.L_32:
        /*0004*/ 	.word	0x00000082


	//----- nvinfo : EIATTR_KPARAM_INFO
	.align		4
.L_33:
        /*0008*/ 	.byte	0x04, 0x17
        /*000a*/ 	.short	(.L_35 - .L_34)
.L_34:
        /*000c*/ 	.word	0x00000000
        /*0010*/ 	.short	0x0002
        /*0012*/ 	.short	0x0010
        /*0014*/ 	.byte	0x00, 0xf5, 0x21, 0x00


	//----- nvinfo : EIATTR_KPARAM_INFO
	.align		4
.L_35:
        /*0018*/ 	.byte	0x04, 0x17
        /*001a*/ 	.short	(.L_37 - .L_36)
.L_36:
        /*001c*/ 	.word	0x00000000
        /*0020*/ 	.short	0x0001
        /*0022*/ 	.short	0x0008
        /*0024*/ 	.byte	0x00, 0xf5, 0x21, 0x00


	//----- nvinfo : EIATTR_KPARAM_INFO
	.align		4
.L_37:
        /*0028*/ 	.byte	0x04, 0x17
        /*002a*/ 	.short	(.L_39 - .L_38)
.L_38:
        /*002c*/ 	.word	0x00000000
        /*0030*/ 	.short	0x0000
        /*0032*/ 	.short	0x0000
        /*0034*/ 	.byte	0x00, 0xf5, 0x21, 0x00


	//----- nvinfo : EIATTR_SPARSE_MMA_MASK
	.align		4
.L_39:
        /*0038*/ 	.byte	0x03, 0x50
        /*003a*/ 	.short	0x0000


	//----- nvinfo : EIATTR_MAXREG_COUNT
	.align		4
        /*003c*/ 	.byte	0x03, 0x1b
        /*003e*/ 	.short	0x00ff


	//----- nvinfo : EIATTR_NUM_BARRIERS
	.align		4
        /*0040*/ 	.byte	0x02, 0x4c
        /*0042*/ 	.byte	0x01
	.zero		1


	//----- nvinfo : EIATTR_MERCURY_ISA_VERSION
	.align		4
        /*0044*/ 	.byte	0x03, 0x5f
        /*0046*/ 	.short	0x0101


	//----- nvinfo : EIATTR_VRC_CTA_INIT_COUNT
	.align		4
        /*0048*/ 	.byte	0x02, 0x4a
	.zero		1
	.zero		1


	//----- nvinfo : EIATTR_EXIT_INSTR_OFFSETS
	.align		4
        /*004c*/ 	.byte	0x04, 0x1c
        /*004e*/ 	.short	(.L_41 - .L_40)


	//   ....[0]....
.L_40:
        /*0050*/ 	.word	0x00001830


	//   ....[1]....
        /*0054*/ 	.word	0x00001b80


	//----- nvinfo : EIATTR_INDIRECT_BRANCH_TARGETS
	.align		4
.L_41:
        /*0058*/ 	.byte	0x04, 0x34
        /*005a*/ 	.short	(.L_43 - .L_42)


	//   ....[0]....
.L_42:
        /*005c*/ 	.word	.L_x_31@srel
        /*0060*/ 	.short	0x0
        /*0062*/ 	.short	0x0
        /*0064*/ 	.word	0x3
        /*0068*/ 	.word	.L_x_32@srel
        /*006c*/ 	.word	.L_x_33@srel
        /*0070*/ 	.word	.L_x_13@srel


	//   ....[1]....
        /*0074*/ 	.word	.L_x_35@srel
        /*0078*/ 	.short	0x0
        /*007a*/ 	.short	0x0
        /*007c*/ 	.word	0x3
        /*0080*/ 	.word	.L_x_36@srel
        /*0084*/ 	.word	.L_x_37@srel
        /*0088*/ 	.word	.L_x_13@srel


	//   ....[2]....
        /*008c*/ 	.word	.L_x_39@srel
        /*0090*/ 	.short	0x0
        /*0092*/ 	.short	0x0
        /*0094*/ 	.word	0x3
        /*0098*/ 	.word	.L_x_40@srel
        /*009c*/ 	.word	.L_x_41@srel
        /*00a0*/ 	.word	.L_x_16@srel


	//   ....[3]....
        /*00a4*/ 	.word	.L_x_43@srel
        /*00a8*/ 	.short	0x0
        /*00aa*/ 	.short	0x0
        /*00ac*/ 	.word	0x3
        /*00b0*/ 	.word	.L_x_44@srel
        /*00b4*/ 	.word	.L_x_45@srel
        /*00b8*/ 	.word	.L_x_16@srel


	//----- nvinfo : EIATTR_CRS_STACK_SIZE
	.align		4
.L_43:
        /*00bc*/ 	.byte	0x04, 0x1e
        /*00be*/ 	.short	(.L_45 - .L_44)
.L_44:
        /*00c0*/ 	.word	0x00000000


	//----- nvinfo : EIATTR_CBANK_PARAM_SIZE
	.align		4
.L_45:
        /*00c4*/ 	.byte	0x03, 0x19
        /*00c6*/ 	.short	0x0018


	//----- nvinfo : EIATTR_PARAM_CBANK
	.align		4
        /*00c8*/ 	.byte	0x04, 0x0a
        /*00ca*/ 	.short	(.L_47 - .L_46)
	.align		4
.L_46:
        /*00cc*/ 	.word	index@(.nv.constant0._Z8winogradPaPsS_)
        /*00d0*/ 	.short	0x0380
        /*00d2*/ 	.short	0x0018


	//----- nvinfo : EIATTR_SW_WAR
	.align		4
.L_47:
        /*00d4*/ 	.byte	0x04, 0x36
        /*00d6*/ 	.short	(.L_49 - .L_48)
.L_48:
        /*00d8*/ 	.word	0x00000008
.L_49:


//--------------------- .nv.info._Z4convPaS_S_    --------------------------
	.section	.nv.info._Z4convPaS_S_,"",@"SHT_CUDA_INFO"
	.sectionflags	@""
	.align	4


	//----- nvinfo : EIATTR_CUDA_API_VERSION
	.align		4
        /*0000*/ 	.byte	0x04, 0x37
        /*0002*/ 	.short	(.L_51 - .L_50)
.L_50:
        /*0004*/ 	.word	0x00000082


	//----- nvinfo : EIATTR_KPARAM_INFO
	.align		4
.L_51:
        /*0008*/ 	.byte	0x04, 0x17
        /*000a*/ 	.short	(.L_53 - .L_52)
.L_52:
        /*000c*/ 	.word	0x00000000
        /*0010*/ 	.short	0x0002
        /*0012*/ 	.short	0x0010
        /*0014*/ 	.byte	0x00, 0xf5, 0x21, 0x00


	//----- nvinfo : EIATTR_KPARAM_INFO
	.align		4
.L_53:
        /*0018*/ 	.byte	0x04, 0x17
        /*001a*/ 	.short	(.L_55 - .L_54)
.L_54:
        /*001c*/ 	.word	0x00000000
        /*0020*/ 	.short	0x0001
        /*0022*/ 	.short	0x0008
        /*0024*/ 	.byte	0x00, 0xf5, 0x21, 0x00


	//----- nvinfo : EIATTR_KPARAM_INFO
	.align		4
.L_55:
        /*0028*/ 	.byte	0x04, 0x17
        /*002a*/ 	.short	(.L_57 - .L_56)
.L_56:
        /*002c*/ 	.word	0x00000000
        /*0030*/ 	.short	0x0000
        /*0032*/ 	.short	0x0000
        /*0034*/ 	.byte	0x00, 0xf5, 0x21, 0x00


	//----- nvinfo : EIATTR_SPARSE_MMA_MASK
	.align		4
.L_57:
        /*0038*/ 	.byte	0x03, 0x50
        /*003a*/ 	.short	0x0000


	//----- nvinfo : EIATTR_MAXREG_COUNT
	.align		4
        /*003c*/ 	.byte	0x03, 0x1b
        /*003e*/ 	.short	0x00ff


	//----- nvinfo : EIATTR_NUM_BARRIERS
	.align		4
        /*0040*/ 	.byte	0x02, 0x4c
        /*0042*/ 	.byte	0x01
	.zero		1


	//----- nvinfo : EIATTR_MERCURY_ISA_VERSION
	.align		4
        /*0044*/ 	.byte	0x03, 0x5f
        /*0046*/ 	.short	0x0101


	//----- nvinfo : EIATTR_INT_WARP_WIDE_INSTR_OFFSETS
	.align		4
        /*0048*/ 	.byte	0x04, 0x31
        /*004a*/ 	.short	(.L_59 - .L_58)


	//   ....[0]....
.L_58:
        /*004c*/ 	.word	0x00000590


	//   ....[1]....
        /*0050*/ 	.word	0x000005a0


	//   ....[2]....
        /*0054*/ 	.word	0x00000670


	//----- nvinfo : EIATTR_VRC_CTA_INIT_COUNT
	.align		4
.L_59:
        /*0058*/ 	.byte	0x02, 0x4a
	.zero		1
	.zero		1


	//----- nvinfo : EIATTR_EXIT_INSTR_OFFSETS
	.align		4
        /*005c*/ 	.byte	0x04, 0x1c
        /*005e*/ 	.short	(.L_61 - .L_60)


	//   ....[0]....
.L_60:
        /*0060*/ 	.word	0x000007d0


	//----- nvinfo : EIATTR_CBANK_PARAM_SIZE
	.align		4
.L_61:
        /*0064*/ 	.byte	0x03, 0x19
        /*0066*/ 	.short	0x0018


	//----- nvinfo : EIATTR_PARAM_CBANK
	.align		4
        /*0068*/ 	.byte	0x04, 0x0a
        /*006a*/ 	.short	(.L_63 - .L_62)
	.align		4
.L_62:
        /*006c*/ 	.word	index@(.nv.constant0._Z4convPaS_S_)
        /*0070*/ 	.short	0x0380
        /*0072*/ 	.short	0x0018


	//----- nvinfo : EIATTR_SW_WAR
	.align		4
.L_63:
        /*0074*/ 	.byte	0x04, 0x36
        /*0076*/ 	.short	(.L_65 - .L_64)
.L_64:
        /*0078*/ 	.word	0x00000008
.L_65:


//--------------------- .nv.callgraph             --------------------------
	.section	.nv.callgraph,"",@"SHT_CUDA_CALLGRAPH"
	.align	4
	.sectionentsize	8
	.align		4
        /*0000*/ 	.word	0x00000000
	.align		4
        /*0004*/ 	.word	0xffffffff
	.align		4
        /*0008*/ 	.word	0x00000000
	.align		4
        /*000c*/ 	.word	0xfffffffe
	.align		4
        /*0010*/ 	.word	0x00000000
	.align		4
        /*0014*/ 	.word	0xfffffffd
	.align		4
        /*0018*/ 	.word	0x00000000
	.align		4
        /*001c*/ 	.word	0xfffffffc


//--------------------- .nv.constant2._Z8winogradPaPsS_ --------------------------
	.section	.nv.constant2._Z8winogradPaPsS_,"a",@progbits
	.sectionflags	@""
	.align	4
.nv.constant2._Z8winogradPaPsS_:
        /*0000*/ 	.byte	0x30, 0x03, 0x00, 0x00, 0xc0, 0x02, 0x00, 0x00, 0xd0, 0x04, 0x00, 0x00, 0x70, 0x04, 0x00, 0x00
        /*0010*/ 	.byte	0x00, 0x04, 0x00, 0x00, 0xd0, 0x04, 0x00, 0x00, 0x00, 0x06, 0x00, 0x00, 0xa0, 0x05, 0x00, 0x00
        /*0020*/ 	.byte	0x70, 0x07, 0x00, 0x00, 0x20, 0x07, 0x00, 0x00, 0xc0, 0x06, 0x00, 0x00, 0x70, 0x07, 0x00, 0x00


//--------------------- .text._Z7paddingPaS_      --------------------------
	.section	.text._Z7paddingPaS_,"ax",@progbits
	.align	128
        .global         _Z7paddingPaS_
        .type           _Z7paddingPaS_,@function
        .size           _Z7paddingPaS_,(.L_x_47 - _Z7paddingPaS_)
        .other          _Z7paddingPaS_,@"STO_CUDA_ENTRY STV_DEFAULT"
_Z7paddingPaS_:
.text._Z7paddingPaS_:
[----:B------:R-:W-:Y:S01]  /*0000*/  LDC R1, c[0x0][0x37c] ;  /* 0x0000df00ff017b82 */ /* 0x000fe20000000800 */
[----:B------:R-:W0:Y:S01]  /*0010*/  S2R R5, SR_TID.X ;  /* 0x0000000000057919 */ /* 0x000e220000002100 */
[----:B------:R-:W0:Y:S01]  /*0020*/  LDCU UR4, c[0x0][0x360] ;  /* 0x00006c00ff0477ac */ /* 0x000e220008000800 */
[----:B------:R-:W-:Y:S01]  /*0030*/  BSSY.RECONVERGENT B0, `(.L_x_0) ;  /* 0x0000047000007945 */ /* 0x000fe20003800200 */
[----:B------:R-:W0:Y:S01]  /*0040*/  S2R R2, SR_TID.Y ;  /* 0x0000000000027919 */ /* 0x000e220000002200 */
[----:B------:R-:W1:Y:S01]  /*0050*/  LDCU.64 UR10, c[0x0][0x358] ;  /* 0x00006b00ff0a77ac */ /* 0x000e620008000a00 */
[----:B------:R-:W2:Y:S01]  /*0060*/  S2R R3, SR_CTAID.X ;  /* 0x0000000000037919 */ /* 0x000ea20000002500 */
[----:B0-----:R-:W-:-:S05]  /*0070*/  IMAD R0, R2, UR4, R5 ;  /* 0x0000000402007c24 */ /* 0x001fca000f8e0205 */
[----:B------:R-:W-:-:S13]  /*0080*/  ISETP.GT.U32.AND P0, PT, R0, 0x143, PT ;  /* 0x000001430000780c */ /* 0x000fda0003f04070 */
[----:B-12---:R-:W-:Y:S05]  /*0090*/  @P0 BRA `(.L_x_1) ;  /* 0x0000000400000947 */ /* 0x006fea0003800000 */
[----:B------:R-:W0:Y:S01]  /*00a0*/  LDC R7, c[0x0][0x364] ;  /* 0x0000d900ff077b82 */ /* 0x000e220000000800 */
[----:B------:R-:W-:Y:S01]  /*00b0*/  BSSY.RECONVERGENT B1, `(.L_x_2) ;  /* 0x000002c000017945 */ /* 0x000fe20003800200 */
[----:B0-----:R-:W-:-:S04]  /*00c0*/  IMAD R7, R7, UR4, RZ ;  /* 0x0000000407077c24 */ /* 0x001fc8000f8e02ff */
[----:B------:R-:W0:Y:S01]  /*00d0*/  I2F.U32.RP R10, R7 ;  /* 0x00000007000a7306 */ /* 0x000e220000209000 */
[--C-:B------:R-:W-:Y:S01]  /*00e0*/  IMAD.IADD R4, R0, 0x1, R7.reuse ;  /* 0x0000000100047824 */ /* 0x100fe200078e0207 */
[----:B------:R-:W-:Y:S01]  /*00f0*/  ISETP.NE.U32.AND P2, PT, R7, RZ, PT ;  /* 0x000000ff0700720c */ /* 0x000fe20003f45070 */
[----:B------:R-:W-:-:S03]  /*0100*/  IMAD.MOV R13, RZ, RZ, -R7 ;  /* 0x000000ffff0d7224 */ /* 0x000fc600078e0a07 */
[C---:B------:R-:W-:Y:S02]  /*0110*/  ISETP.GE.U32.AND P0, PT, R4.reuse, 0x144, PT ;  /* 0x000001440400780c */ /* 0x040fe40003f06070 */
[----:B------:R-:W-:Y:S02]  /*0120*/  VIMNMX.U32 R11, PT, PT, R4, 0x144, !PT ;  /* 0x00000144040b7848 */ /* 0x000fe40007fe0000 */
[----:B------:R-:W-:-:S04]  /*0130*/  SEL R6, RZ, 0x1, P0 ;  /* 0x00000001ff067807 */ /* 0x000fc80000000000 */
[----:B------:R-:W-:Y:S01]  /*0140*/  IADD3 R4, PT, PT, R11, -R4, -R6 ;  /* 0x800000040b047210 */ /* 0x000fe20007ffe806 */
[----:B0-----:R-:W0:Y:S02]  /*0150*/  MUFU.RCP R10, R10 ;  /* 0x0000000a000a7308 */ /* 0x001e240000001000 */
[----:B0-----:R-:W-:-:S06]  /*0160*/  VIADD R8, R10, 0xffffffe ;  /* 0x0ffffffe0a087836 */ /* 0x001fcc0000000000 */
[----:B------:R0:W1:Y:S02]  /*0170*/  F2I.FTZ.U32.TRUNC.NTZ R9, R8 ;  /* 0x0000000800097305 */ /* 0x000064000021f000 */
[----:B0-----:R-:W-:Y:S02]  /*0180*/  HFMA2 R8, -RZ, RZ, 0, 0 ;  /* 0x00000000ff087431 */ /* 0x001fe400000001ff */
[----:B-1----:R-:W-:-:S04]  /*0190*/  IMAD R13, R13, R9, RZ ;  /* 0x000000090d0d7224 */ /* 0x002fc800078e02ff */
[----:B------:R-:W-:-:S06]  /*01a0*/  IMAD.HI.U32 R9, R9, R13, R8 ;  /* 0x0000000d09097227 */ /* 0x000fcc00078e0008 */
[----:B------:R-:W-:-:S04]  /*01b0*/  IMAD.HI.U32 R9, R9, R4, RZ ;  /* 0x0000000409097227 */ /* 0x000fc800078e00ff */
[----:B------:R-:W-:-:S04]  /*01c0*/  IMAD.MOV R8, RZ, RZ, -R9 ;  /* 0x000000ffff087224 */ /* 0x000fc800078e0a09 */
[----:B------:R-:W-:-:S05]  /*01d0*/  IMAD R4, R7, R8, R4 ;  /* 0x0000000807047224 */ /* 0x000fca00078e0204 */
[----:B------:R-:W-:-:S13]  /*01e0*/  ISETP.GE.U32.AND P0, PT, R4, R7, PT ;  /* 0x000000070400720c */ /* 0x000fda0003f06070 */
[----:B------:R-:W-:Y:S02]  /*01f0*/  @P0 IMAD.IADD R4, R4, 0x1, -R7 ;  /* 0x0000000104040824 */ /* 0x000fe400078e0a07 */
[----:B------:R-:W-:-:S03]  /*0200*/  @P0 VIADD R9, R9, 0x1 ;  /* 0x0000000109090836 */ /* 0x000fc60000000000 */
[----:B------:R-:W-:-:S13]  /*0210*/  ISETP.GE.U32.AND P1, PT, R4, R7, PT ;  /* 0x000000070400720c */ /* 0x000fda0003f26070 */
[----:B------:R-:W-:Y:S02]  /*0220*/  @P1 IADD3 R9, PT, PT, R9, 0x1, RZ ;  /* 0x0000000109091810 */ /* 0x000fe40007ffe0ff */
[----:B------:R-:W-:-:S05]  /*0230*/  @!P2 LOP3.LUT R9, RZ, R7, RZ, 0x33, !PT ;  /* 0x00000007ff09a212 */ /* 0x000fca00078e33ff */
[----:B------:R-:W-:-:S05]  /*0240*/  IMAD.IADD R6, R6, 0x1, R9 ;  /* 0x0000000106067824 */ /* 0x000fca00078e0209 */
[C---:B------:R-:W-:Y:S02]  /*0250*/  LOP3.LUT R4, R6.reuse, 0x3, RZ, 0xc0, !PT ;  /* 0x0000000306047812 */ /* 0x040fe400078ec0ff */
[----:B------:R-:W-:Y:S02]  /*0260*/  ISETP.GE.U32.AND P1, PT, R6, 0x3, PT ;  /* 0x000000030600780c */ /* 0x000fe40003f26070 */
[----:B------:R-:W-:Y:S01]  /*0270*/  ISETP.NE.AND P0, PT, R4, 0x3, PT ;  /* 0x000000030400780c */ /* 0x000fe20003f05270 */
[----:B------:R-:W-:-:S12]  /*0280*/  IMAD.MOV.U32 R4, RZ, RZ, R0 ;  /* 0x000000ffff047224 */ /* 0x000fd800078e0000 */
[----:B------:R-:W-:Y:S05]  /*0290*/  @!P0 BRA `(.L_x_3) ;  /* 0x0000000000348947 */ /* 0x000fea0003800000 */
[----:B------:R-:W0:Y:S01]  /*02a0*/  S2R R9, SR_CgaCtaId ;  /* 0x0000000000097919 */ /* 0x000e220000008800 */
[----:B------:R-:W-:Y:S01]  /*02b0*/  VIADD R4, R6, 0x1 ;  /* 0x0000000106047836 */ /* 0x000fe20000000000 */
[----:B------:R-:W-:-:S04]  /*02c0*/  MOV R8, 0x400 ;  /* 0x0000040000087802 */ /* 0x000fc80000000f00 */
[----:B------:R-:W-:Y:S02]  /*02d0*/  LOP3.LUT R6, R4, 0x3, RZ, 0xc0, !PT ;  /* 0x0000000304067812 */ /* 0x000fe400078ec0ff */
[----:B------:R-:W-:-:S03]  /*02e0*/  MOV R4, R0 ;  /* 0x0000000000047202 */ /* 0x000fc60000000f00 */
[----:B------:R-:W-:Y:S01]  /*02f0*/  IMAD.MOV R6, RZ, RZ, -R6 ;  /* 0x000000ffff067224 */ /* 0x000fe200078e0a06 */
[----:B0-----:R-:W-:-:S07]  /*0300*/  LEA R9, R9, R8, 0x18 ;  /* 0x0000000809097211 */ /* 0x001fce00078ec0ff */
.L_x_4:
[----:B------:R-:W-:Y:S01]  /*0310*/  IMAD.IADD R8, R9, 0x1, R4 ;  /* 0x0000000109087824 */ /* 0x000fe200078e0204 */
[----:B------:R-:W-:Y:S01]  /*0320*/  IADD3 R4, PT, PT, R7, R4, RZ ;  /* 0x0000000407047210 */ /* 0x000fe20007ffe0ff */
[----:B------:R-:W-:-:S03]  /*0330*/  VIADD R6, R6, 0x1 ;  /* 0x0000000106067836 */ /* 0x000fc60000000000 */
[----:B------:R0:W-:Y:S02]  /*0340*/  STS.U8 [R8], RZ ;  /* 0x000000ff08007388 */ /* 0x0001e40000000000 */
[----:B------:R-:W-:-:S13]  /*0350*/  ISETP.NE.AND P0, PT, R6, RZ, PT ;  /* 0x000000ff0600720c */ /* 0x000fda0003f05270 */
[----:B0-----:R-:W-:Y:S05]  /*0360*/  @P0 BRA `(.L_x_4) ;  /* 0xfffffffc00e80947 */ /* 0x001fea000383ffff */
.L_x_3:
[----:B------:R-:W-:Y:S05]  /*0370*/  BSYNC.RECONVERGENT B1 ;  /* 0x0000000000017941 */ /* 0x000fea0003800200 */
.L_x_2:
[----:B------:R-:W-:Y:S05]  /*0380*/  @!P1 BRA `(.L_x_1) ;  /* 0x0000000000449947 */ /* 0x000fea0003800000 */
[----:B------:R-:W0:Y:S01]  /*0390*/  S2R R9, SR_CgaCtaId ;  /* 0x0000000000097919 */ /* 0x000e220000008800 */
[----:B------:R-:W-:-:S04]  /*03a0*/  MOV R6, 0x400 ;  /* 0x0000040000067802 */ /* 0x000fc80000000f00 */
[----:B0-----:R-:W-:-:S05]  /*03b0*/  LEA R12, R9, R6, 0x18 ;  /* 0x00000006090c7211 */ /* 0x001fca00078ec0ff */
[C-C-:B------:R-:W-:Y:S02]  /*03c0*/  IMAD.IADD R9, R7.reuse, 0x1, R12.reuse ;  /* 0x0000000107097824 */ /* 0x140fe400078e020c */
[C-C-:B------:R-:W-:Y:S02]  /*03d0*/  IMAD R11, R7.reuse, 0x2, R12.reuse ;  /* 0x00000002070b7824 */ /* 0x140fe400078e020c */
[----:B------:R-:W-:-:S07]  /*03e0*/  IMAD R13, R7, 0x3, R12 ;  /* 0x00000003070d7824 */ /* 0x000fce00078e020c */
.L_x_5:
[--C-:B0-----:R-:W-:Y:S01]  /*03f0*/  IMAD.IADD R14, R12, 0x1, R4.reuse ;  /* 0x000000010c0e7824 */ /* 0x101fe200078e0204 */
[----:B------:R-:W-:Y:S01]  /*0400*/  IADD3 R6, PT, PT, R9, R4, RZ ;  /* 0x0000000409067210 */ /* 0x000fe20007ffe0ff */
[--C-:B------:R-:W-:Y:S02]  /*0410*/  IMAD.IADD R8, R11, 0x1, R4.reuse ;  /* 0x000000010b087824 */ /* 0x100fe400078e0204 */
[--C-:B------:R-:W-:Y:S01]  /*0420*/  IMAD.IADD R10, R13, 0x1, R4.reuse ;  /* 0x000000010d0a7824 */ /* 0x100fe200078e0204 */
[----:B------:R0:W-:Y:S01]  /*0430*/  STS.U8 [R14], RZ ;  /* 0x000000ff0e007388 */ /* 0x0001e20000000000 */
[----:B------:R-:W-:-:S03]  /*0440*/  IMAD R4, R7, 0x4, R4 ;  /* 0x0000000407047824 */ /* 0x000fc600078e0204 */
[----:B------:R0:W-:Y:S02]  /*0450*/  STS.U8 [R6], RZ ;  /* 0x000000ff06007388 */ /* 0x0001e40000000000 */
[----:B------:R-:W-:Y:S02]  /*0460*/  ISETP.GE.U32.AND P0, PT, R4, 0x144, PT ;  /* 0x000001440400780c */ /* 0x000fe40003f06070 */
[----:B------:R0:W-:Y:S04]  /*0470*/  STS.U8 [R8], RZ ;  /* 0x000000ff08007388 */ /* 0x0001e80000000000 */
[----:B------:R0:W-:Y:S07]  /*0480*/  STS.U8 [R10], RZ ;  /* 0x000000ff0a007388 */ /* 0x0001ee0000000000 */
[----:B------:R-:W-:Y:S05]  /*0490*/  @!P0 BRA `(.L_x_5) ;  /* 0xfffffffc00d48947 */ /* 0x000fea000383ffff */
.L_x_1:
[----:B------:R-:W-:Y:S05]  /*04a0*/  BSYNC.RECONVERGENT B0 ;  /* 0x0000000000007941 */ /* 0x000fea0003800200 */
.L_x_0:
[----:B------:R-:W1:Y:S01]  /*04b0*/  LDCU.64 UR6, c[0x0][0x380] ;  /* 0x00007000ff0677ac */ /* 0x000e620008000a00 */
[----:B0-----:R-:W-:-:S05]  /*04c0*/  LEA R6, R2, R5, 0x4 ;  /* 0x0000000502067211 */ /* 0x001fca00078e20ff */
[----:B------:R-:W-:Y:S01]  /*04d0*/  IMAD R5, R3, 0x100, R6 ;  /* 0x0000010003057824 */ /* 0x000fe200078e0206 */
[----:B------:R-:W-:Y:S04]  /*04e0*/  BAR.SYNC.DEFER_BLOCKING 0x0 ;  /* 0x0000000000007b1d */ /* 0x000fe80000010000 */
[----:B-1----:R-:W-:-:S04]  /*04f0*/  IADD3 R4, P0, PT, R5, UR6, RZ ;  /* 0x0000000605047c10 */ /* 0x002fc8000ff1e0ff */
[----:B------:R-:W-:-:S05]  /*0500*/  LEA.HI.X.SX32 R5, R5, UR7, 0x1, P0 ;  /* 0x0000000705057c11 */ /* 0x000fca00080f0eff */
[----:B------:R-:W2:Y:S01]  /*0510*/  LDG.E.U8 R4, desc[UR10][R4.64] ;  /* 0x0000000a04047981 */ /* 0x000ea2000c1e1100 */
[----:B------:R-:W0:Y:S01]  /*0520*/  S2UR UR6, SR_CgaCtaId ;  /* 0x00000000000679c3 */ /* 0x000e220000008800 */
[----:B------:R-:W-:Y:S01]  /*0530*/  UMOV UR5, 0x400 ;  /* 0x0000040000057882 */ /* 0x000fe20000000000 */
[----:B------:R-:W-:Y:S01]  /*0540*/  IMAD R7, R2, 0x2, R6 ;  /* 0x0000000202077824 */ /* 0x000fe200078e0206 */
[----:B------:R-:W-:Y:S01]  /*0550*/  ISETP.GT.U32.AND P0, PT, R0, 0x143, PT ;  /* 0x000001430000780c */ /* 0x000fe20003f04070 */
[----:B0-----:R-:W-:-:S09]  /*0560*/  ULEA UR5, UR6, UR5, 0x18 ;  /* 0x0000000506057291 */ /* 0x001fd2000f8ec0ff */
[----:B--2---:R0:W-:Y:S01]  /*0570*/  STS.U8 [R7+UR5+0x13], R4 ;  /* 0x0000130407007988 */ /* 0x0041e20008000005 */
[----:B------:R-:W-:Y:S06]  /*0580*/  BAR.SYNC.DEFER_BLOCKING 0x0 ;  /* 0x0000000000007b1d */ /* 0x000fec0000010000 */
[----:B------:R-:W-:Y:S05]  /*0590*/  @P0 EXIT ;  /* 0x000000000000094d */ /* 0x000fea0003800000 */
[----:B------:R-:W1:Y:S01]  /*05a0*/  LDCU UR6, c[0x0][0x364] ;  /* 0x00006c80ff0677ac */ /* 0x000e620008000800 */
[----:B------:R-:W-:Y:S01]  /*05b0*/  BSSY.RECONVERGENT B0, `(.L_x_6) ;  /* 0x0000031000007945 */ /* 0x000fe20003800200 */
[----:B-1----:R-:W-:-:S06]  /*05c0*/  UIMAD UR4, UR4, UR6, URZ ;  /* 0x00000006040472a4 */ /* 0x002fcc000f8e02ff */
[----:B------:R-:W-:Y:S01]  /*05d0*/  VIADD R2, R0, UR4 ;  /* 0x0000000400027c36 */ /* 0x000fe20008000000 */
[----:B------:R-:W-:Y:S02]  /*05e0*/  IADD3 R9, PT, PT, RZ, -UR4, RZ ;  /* 0x80000004ff097c10 */ /* 0x000fe4000fffe0ff */
[----:B------:R-:W1:Y:S01]  /*05f0*/  I2F.U32.RP R8, UR4 ;  /* 0x0000000400087d06 */ /* 0x000e620008209000 */
[----:B------:R-:W-:Y:S02]  /*0600*/  ISETP.NE.U32.AND P2, PT, RZ, UR4, PT ;  /* 0x00000004ff007c0c */ /* 0x000fe4000bf45070 */
[C---:B------:R-:W-:Y:S02]  /*0610*/  ISETP.GE.U32.AND P0, PT, R2.reuse, 0x144, PT ;  /* 0x000001440200780c */ /* 0x040fe40003f06070 */
[----:B0-----:R-:W-:Y:S02]  /*0620*/  VIMNMX.U32 R7, PT, PT, R2, 0x144, !PT ;  /* 0x0000014402077848 */ /* 0x001fe40007fe0000 */
[----:B------:R-:W-:-:S04]  /*0630*/  SEL R6, RZ, 0x1, P0 ;  /* 0x00000001ff067807 */ /* 0x000fc80000000000 */
[----:B------:R-:W-:Y:S01]  /*0640*/  IADD3 R7, PT, PT, R7, -R2, -R6 ;  /* 0x8000000207077210 */ /* 0x000fe20007ffe806 */
[----:B-1----:R-:W0:Y:S02]  /*0650*/  MUFU.RCP R8, R8 ;  /* 0x0000000800087308 */ /* 0x002e240000001000 */
[----:B0-----:R-:W-:-:S06]  /*0660*/  VIADD R4, R8, 0xffffffe ;  /* 0x0ffffffe08047836 */ /* 0x001fcc0000000000 */
[----:B------:R0:W1:Y:S02]  /*0670*/  F2I.FTZ.U32.TRUNC.NTZ R5, R4 ;  /* 0x0000000400057305 */ /* 0x000064000021f000 */
[----:B0-----:R-:W-:Y:S02]  /*0680*/  IMAD.MOV.U32 R4, RZ, RZ, RZ ;  /* 0x000000ffff047224 */ /* 0x001fe400078e00ff */
[----:B-1----:R-:W-:-:S04]  /*0690*/  IMAD R9, R9, R5, RZ ;  /* 0x0000000509097224 */ /* 0x002fc800078e02ff */
[----:B------:R-:W-:-:S06]  /*06a0*/  IMAD.HI.U32 R8, R5, R9, R4 ;  /* 0x0000000905087227 */ /* 0x000fcc00078e0004 */
[----:B------:R-:W-:-:S04]  /*06b0*/  IMAD.HI.U32 R5, R8, R7, RZ ;  /* 0x0000000708057227 */ /* 0x000fc800078e00ff */
[----:B------:R-:W-:-:S04]  /*06c0*/  IMAD.MOV R2, RZ, RZ, -R5 ;  /* 0x000000ffff027224 */ /* 0x000fc800078e0a05 */
[----:B------:R-:W-:-:S05]  /*06d0*/  IMAD R7, R2, UR4, R7 ;  /* 0x0000000402077c24 */ /* 0x000fca000f8e0207 */
[----:B------:R-:W-:-:S13]  /*06e0*/  ISETP.GE.U32.AND P0, PT, R7, UR4, PT ;  /* 0x0000000407007c0c */ /* 0x000fda000bf06070 */
[----:B------:R-:W-:Y:S01]  /*06f0*/  @P0 IADD3 R7, PT, PT, R7, -UR4, RZ ;  /* 0x8000000407070c10 */ /* 0x000fe2000fffe0ff */
[----:B------:R-:W-:-:S03]  /*0700*/  @P0 VIADD R5, R5, 0x1 ;  /* 0x0000000105050836 */ /* 0x000fc60000000000 */
[----:B------:R-:W-:-:S13]  /*0710*/  ISETP.GE.U32.AND P1, PT, R7, UR4, PT ;  /* 0x0000000407007c0c */ /* 0x000fda000bf26070 */
[----:B------:R-:W-:Y:S01]  /*0720*/  @P1 VIADD R5, R5, 0x1 ;  /* 0x0000000105051836 */ /* 0x000fe20000000000 */
[----:B------:R-:W-:-:S05]  /*0730*/  @!P2 LOP3.LUT R5, RZ, UR4, RZ, 0x33, !PT ;  /* 0x00000004ff05ac12 */ /* 0x000fca000f8e33ff */
[----:B------:R-:W-:-:S05]  /*0740*/  IMAD.IADD R4, R6, 0x1, R5 ;  /* 0x0000000106047824 */ /* 0x000fca00078e0205 */
[C---:B------:R-:W-:Y:S02]  /*0750*/  LOP3.LUT R2, R4.reuse, 0x3, RZ, 0xc0, !PT ;  /* 0x0000000304027812 */ /* 0x040fe400078ec0ff */
[----:B------:R-:W-:Y:S02]  /*0760*/  ISETP.GE.U32.AND P0, PT, R4, 0x3, PT ;  /* 0x000000030400780c */ /* 0x000fe40003f06070 */
[----:B------:R-:W-:-:S13]  /*0770*/  ISETP.NE.AND P1, PT, R2, 0x3, PT ;  /* 0x000000030200780c */ /* 0x000fda0003f25270 */
[----:B------:R-:W-:Y:S05]  /*0780*/  @!P1 BRA `(.L_x_7) ;  /* 0x00000000004c9947 */ /* 0x000fea0003800000 */
[----:B------:R-:W0:Y:S01]  /*0790*/  LDC R5, c[0x0][0x360] ;  /* 0x0000d800ff057b82 */ /* 0x000e220000000800 */
[----:B------:R-:W1:Y:S01]  /*07a0*/  LDCU.64 UR8, c[0x0][0x388] ;  /* 0x00007100ff0877ac */ /* 0x000e620008000a00 */
[----:B------:R-:W-:Y:S01]  /*07b0*/  IMAD R2, R3, 0x144, R0 ;  /* 0x0000014403027824 */ /* 0x000fe200078e0200 */
[----:B------:R-:W-:-:S04]  /*07c0*/  IADD3 R4, PT, PT, R4, 0x1, RZ ;  /* 0x0000000104047810 */ /* 0x000fc80007ffe0ff */
[----:B-1----:R-:W-:Y:S02]  /*07d0*/  IADD3 R11, P1, PT, R2, UR8, RZ ;  /* 0x00000008020b7c10 */ /* 0x002fe4000ff3e0ff */
[----:B------:R-:W-:Y:S01]  /*07e0*/  LOP3.LUT R2, R4, 0x3, RZ, 0xc0, !PT ;  /* 0x0000000304027812 */ /* 0x000fe200078ec0ff */
[----:B0-----:R-:W-:-:S04]  /*07f0*/  IMAD.WIDE.U32 R4, R5, UR6, RZ ;  /* 0x0000000605047c25 */ /* 0x001fc8000f8e00ff */
[----:B------:R-:W-:Y:S02]  /*0800*/  IMAD.X R8, RZ, RZ, UR9, P1 ;  /* 0x00000009ff087e24 */ /* 0x000fe400088e06ff */
[----:B------:R-:W-:-:S07]  /*0810*/  IMAD.MOV R2, RZ, RZ, -R2 ;  /* 0x000000ffff027224 */ /* 0x000fce00078e0a02 */
.L_x_8:
[----:B0-----:R0:W1:Y:S01]  /*0820*/  LDS.U8 R9, [R0+UR5] ;  /* 0x0000000500097984 */ /* 0x0010620008000000 */
[-C--:B------:R-:W-:Y:S01]  /*0830*/  MOV R6, R11.reuse ;  /* 0x0000000b00067202 */ /* 0x080fe20000000f00 */
[----:B------:R-:W-:Y:S01]  /*0840*/  IMAD.MOV.U32 R7, RZ, RZ, R8 ;  /* 0x000000ffff077224 */ /* 0x000fe200078e0008 */
[----:B------:R-:W-:Y:S01]  /*0850*/  IADD3 R11, P2, PT, R4, R11, RZ ;  /* 0x0000000b040b7210 */ /* 0x000fe20007f5e0ff */
[----:B------:R-:W-:Y:S01]  /*0860*/  VIADD R2, R2, 0x1 ;  /* 0x0000000102027836 */ /* 0x000fe20000000000 */
[----:B0-----:R-:W-:-:S03]  /*0870*/  IADD3 R0, PT, PT, R0, UR4, RZ ;  /* 0x0000000400007c10 */ /* 0x001fc6000fffe0ff */
[----:B------:R-:W-:Y:S01]  /*0880*/  IMAD.X R8, R5, 0x1, R8, P2 ;  /* 0x0000000105087824 */ /* 0x000fe200010e0608 */
[----:B------:R-:W-:Y:S01]  /*0890*/  ISETP.NE.AND P1, PT, R2, RZ, PT ;  /* 0x000000ff0200720c */ /* 0x000fe20003f25270 */
[----:B-1----:R0:W-:-:S12]  /*08a0*/  STG.E.U8 desc[UR10][R6.64], R9 ;  /* 0x0000000906007986 */ /* 0x0021d8000c10110a */
[----:B------:R-:W-:Y:S05]  /*08b0*/  @P1 BRA `(.L_x_8) ;  /* 0xfffffffc00d81947 */ /* 0x000fea000383ffff */
.L_x_7:
[----:B------:R-:W-:Y:S05]  /*08c0*/  BSYNC.RECONVERGENT B0 ;  /* 0x0000000000007941 */ /* 0x000fea0003800200 */
.L_x_6:
[----:B------:R-:W-:Y:S05]  /*08d0*/  @!P0 EXIT ;  /* 0x000000000000894d */ /* 0x000fea0003800000 */
[----:B------:R-:W-:Y:S01]  /*08e0*/  IMAD R10, R3, 0x144, R0 ;  /* 0x00000144030a7824 */ /* 0x000fe200078e0200 */
[----:B------:R-:W1:Y:S01]  /*08f0*/  LDCU.64 UR12, c[0x0][0x388] ;  /* 0x00007100ff0c77ac */ /* 0x000e620008000a00 */
[----:B------:R-:W-:-:S03]  /*0900*/  IMAD.U32 R23, RZ, RZ, UR4 ;  /* 0x00000004ff177e24 */ /* 0x000fc6000f8e00ff */
[----:B------:R-:W-:Y:S01]  /*0910*/  IADD3 R11, PT, PT, R10, UR4, RZ ;  /* 0x000000040a0b7c10 */ /* 0x000fe2000fffe0ff */
[C-C-:B------:R-:W-:Y:S01]  /*0920*/  IMAD R12, R23.reuse, 0x2, R10.reuse ;  /* 0x00000002170c7824 */ /* 0x140fe200078e020a */
[----:B------:R-:W-:Y:S01]  /*0930*/  UIADD3 UR6, UPT, UPT, UR5, UR4, URZ ;  /* 0x0000000405067290 */ /* 0x000fe2000fffe0ff */
[----:B------:R-:W-:Y:S01]  /*0940*/  IMAD R13, R23, 0x3, R10 ;  /* 0x00000003170d7824 */ /* 0x000fe200078e020a */
[----:B------:R-:W-:Y:S02]  /*0950*/  ULEA UR7, UR4, UR5, 0x1 ;  /* 0x0000000504077291 */ /* 0x000fe4000f8e08ff */
[----:B------:R-:W-:-:S12]  /*0960*/  UIMAD UR8, UR4, 0x3, UR5 ;  /* 0x00000003040878a4 */ /* 0x000fd8000f8e0205 */
.L_x_9:
[----:B--2---:R-:W2:Y:S01]  /*0970*/  LDS.U8 R15, [R0+UR5] ;  /* 0x00000005000f7984 */ /* 0x004ea20008000000 */
[----:B-1----:R-:W-:Y:S01]  /*0980*/  IADD3 R2, P0, PT, R10, UR12, RZ ;  /* 0x0000000c0a027c10 */ /* 0x002fe2000ff1e0ff */
[----:B------:R-:W-:Y:S01]  /*0990*/  IMAD R10, R23, 0x4, R10 ;  /* 0x00000004170a7824 */ /* 0x000fe200078e020a */
[----:B------:R-:W-:Y:S01]  /*09a0*/  IADD3 R4, P1, PT, R11, UR12, RZ ;  /* 0x0000000c0b047c10 */ /* 0x000fe2000ff3e0ff */
[----:B------:R-:W1:Y:S01]  /*09b0*/  LDS.U8 R17, [R0+UR6] ;  /* 0x0000000600117984 */ /* 0x000e620008000000 */
[----:B0-----:R-:W-:Y:S01]  /*09c0*/  IADD3 R6, P2, PT, R12, UR12, RZ ;  /* 0x0000000c0c067c10 */ /* 0x001fe2000ff5e0ff */
[----:B------:R-:W-:Y:S01]  /*09d0*/  IMAD.X R3, RZ, RZ, UR13, P0 ;  /* 0x0000000dff037e24 */ /* 0x000fe200080e06ff */
[----:B------:R-:W-:Y:S01]  /*09e0*/  IADD3 R8, P3, PT, R13, UR12, RZ ;  /* 0x0000000c0d087c10 */ /* 0x000fe2000ff7e0ff */
[----:B------:R-:W0:Y:S01]  /*09f0*/  LDS.U8 R19, [R0+UR7] ;  /* 0x0000000700137984 */ /* 0x000e220008000000 */
[----:B------:R-:W-:Y:S01]  /*0a00*/  IADD3.X R5, PT, PT, RZ, UR13, RZ, P1, !PT ;  /* 0x0000000dff057c10 */ /* 0x000fe20008ffe4ff */
[----:B------:R-:W-:Y:S01]  /*0a10*/  IMAD.X R7, RZ, RZ, UR13, P2 ;  /* 0x0000000dff077e24 */ /* 0x000fe200090e06ff */
[----:B------:R-:W-:Y:S01]  /*0a20*/  LEA R13, R23, R13, 0x2 ;  /* 0x0000000d170d7211 */ /* 0x000fe200078e10ff */
[----:B------:R3:W4:Y:S01]  /*0a30*/  LDS.U8 R21, [R0+UR8] ;  /* 0x0000000800157984 */ /* 0x0007220008000000 */
[----:B------:R-:W-:-:S02]  /*0a40*/  IMAD.X R9, RZ, RZ, UR13, P3 ;  /* 0x0000000dff097e24 */ /* 0x000fc400098e06ff */
[C---:B------:R-:W-:Y:S02]  /*0a50*/  IMAD R11, R23.reuse, 0x4, R11 ;  /* 0x00000004170b7824 */ /* 0x040fe400078e020b */
[C---:B------:R-:W-:Y:S01]  /*0a60*/  IMAD R12, R23.reuse, 0x4, R12 ;  /* 0x00000004170c7824 */ /* 0x040fe200078e020c */
[----:B---3--:R-:W-:-:S04]  /*0a70*/  LEA R0, R23, R0, 0x2 ;  /* 0x0000000017007211 */ /* 0x008fc800078e10ff */
[----:B------:R-:W-:Y:S01]  /*0a80*/  ISETP.GE.U32.AND P0, PT, R0, 0x144, PT ;  /* 0x000001440000780c */ /* 0x000fe20003f06070 */
[----:B--2---:R2:W-:Y:S04]  /*0a90*/  STG.E.U8 desc[UR10][R2.64], R15 ;  /* 0x0000000f02007986 */ /* 0x0045e8000c10110a */
[----:B-1----:R2:W-:Y:S04]  /*0aa0*/  STG.E.U8 desc[UR10][R4.64], R17 ;  /* 0x0000001104007986 */ /* 0x0025e8000c10110a */
[----:B0-----:R2:W-:Y:S04]  /*0ab0*/  STG.E.U8 desc[UR10][R6.64], R19 ;  /* 0x0000001306007986 */ /* 0x0015e8000c10110a */
[----:B----4-:R2:W-:Y:S01]  /*0ac0*/  STG.E.U8 desc[UR10][R8.64], R21 ;  /* 0x0000001508007986 */ /* 0x0105e2000c10110a */
[----:B------:R-:W-:Y:S05]  /*0ad0*/  @!P0 BRA `(.L_x_9) ;  /* 0xfffffffc00a48947 */ /* 0x000fea000383ffff */
[----:B------:R-:W-:Y:S05]  /*0ae0*/  EXIT ;  /* 0x000000000000794d */ /* 0x000fea0003800000 */
.L_x_10:
[----:B------:R-:W-:-:S00]  /*0af0*/  BRA `(.L_x_10) ;  /* 0xfffffffc00fc7947 */ /* 0x000fc0000383ffff */
[----:B------:R-:W-:-:S00]  /*0b00*/  NOP ;  /* 0x0000000000007918 */ /* 0x000fc00000000000 */
[----:B------:R-:W-:-:S00]  /*0b10*/  NOP ;  /* 0x0000000000007918 */ /* 0x000fc00000000000 */
[----:B------:R-:W-:-:S00]  /*0b20*/  NOP ;  /* 0x0000000000007918 */ /* 0x000fc00000000000 */
[----:B------:R-:W-:-:S00]  /*0b30*/  NOP ;  /* 0x0000000000007918 */ /* 0x000fc00000000000 */
[----:B------:R-:W-:-:S00]  /*0b40*/  NOP ;  /* 0x0000000000007918 */ /* 0x000fc00000000000 */
[----:B------:R-:W-:-:S00]  /*0b50*/  NOP ;  /* 0x0000000000007918 */ /* 0x000fc00000000000 */
[----:B------:R-:W-:-:S00]  /*0b60*/  NOP ;  /* 0x0000000000007918 */ /* 0x000fc00000000000 */
[----:B------:R-:W-:-:S00]  /*0b70*/  NOP ;  /* 0x0000000000007918 */ /* 0x000fc00000000000 */
.L_x_47:


//--------------------- .text._Z8winogradPaPsS_   --------------------------
	.section	.text._Z8winogradPaPsS_,"ax",@progbits
	.align	128
        .global         _Z8winogradPaPsS_
        .type           _Z8winogradPaPsS_,@function
        .size           _Z8winogradPaPsS_,(.L_x_48 - _Z8winogradPaPsS_)
        .other          _Z8winogradPaPsS_,@"STO_CUDA_ENTRY STV_DEFAULT"
_Z8winogradPaPsS_:
.text._Z8winogradPaPsS_:
[----:B------:R-:W-:Y:S01]  /*0000*/  LDC R1, c[0x0][0x37c] ;  /* 0x0000df00ff017b82 */ /* 0x000fe20000000800 */
[----:B------:R-:W0:Y:S01]  /*0010*/  S2R R2, SR_CTAID.X ;  /* 0x0000000000027919 */ /* 0x000e220000002500 */
[----:B------:R-:W1:Y:S01]  /*0020*/  LDCU.64 UR4, c[0x0][0x380] ;  /* 0x00007000ff0477ac */ /* 0x000e620008000a00 */
[----:B------:R-:W2:Y:S01]  /*0030*/  S2R R9, SR_TID.X ;  /* 0x0000000000097919 */ /* 0x000ea20000002100 */
[----:B------:R-:W3:Y:S01]  /*0040*/  LDCU.64 UR8, c[0x0][0x358] ;  /* 0x00006b00ff0877ac */ /* 0x000ee20008000a00 */
[----:B------:R-:W4:Y:S01]  /*0050*/  S2R R8, SR_TID.Y ;  /* 0x0000000000087919 */ /* 0x000f220000002200 */
[----:B------:R-:W4:Y:S01]  /*0060*/  S2R R3, SR_CTAID.Y ;  /* 0x0000000000037919 */ /* 0x000f220000002600 */
[----:B------:R-:W5:Y:S01]  /*0070*/  S2R R5, SR_TID.Z ;  /* 0x0000000000057919 */ /* 0x000f620000002300 */
[----:B0-----:R-:W-:-:S04]  /*0080*/  IMAD.SHL.U32 R2, R2, 0x2, RZ ;  /* 0x0000000202027824 */ /* 0x001fc800078e00ff */
[----:B--2---:R-:W-:Y:S02]  /*0090*/  IMAD.IADD R0, R2, 0x1, R9 ;  /* 0x0000000102007824 */ /* 0x004fe400078e0209 */
[----:B----4-:R-:W-:Y:S02]  /*00a0*/  IMAD R4, R3, 0x2, R8 ;  /* 0x0000000203047824 */ /* 0x010fe400078e0208 */
[----:B-----5:R-:W-:-:S04]  /*00b0*/  IMAD R7, R5, 0x144, R0 ;  /* 0x0000014405077824 */ /* 0x020fc800078e0200 */
[----:B------:R-:W-:-:S05]  /*00c0*/  IMAD R7, R4, 0x12, R7 ;  /* 0x0000001204077824 */ /* 0x000fca00078e0207 */
[----:B-1----:R-:W-:-:S05]  /*00d0*/  IADD3 R6, P0, PT, R7, UR4, RZ ;  /* 0x0000000407067c10 */ /* 0x002fca000ff1e0ff */
[----:B------:R-:W-:-:S06]  /*00e0*/  IMAD.X R7, RZ, RZ, UR5, P0 ;  /* 0x00000005ff077e24 */ /* 0x000fcc00080e06ff */
[----:B---3--:R0:W2:Y:S01]  /*00f0*/  LDG.E.U8 R7, desc[UR8][R6.64] ;  /* 0x0000000806077981 */ /* 0x0080a2000c1e1100 */
[----:B------:R-:W1:Y:S01]  /*0100*/  S2UR UR7, SR_CgaCtaId ;  /* 0x00000000000779c3 */ /* 0x000e620000008800 */
[----:B------:R-:W-:Y:S01]  /*0110*/  UMOV UR4, 0x400 ;  /* 0x0000040000047882 */ /* 0x000fe20000000000 */
[----:B------:R-:W3:Y:S01]  /*0120*/  LDCU UR10, c[0x0][0x360] ;  /* 0x00006c00ff0a77ac */ /* 0x000ee20008000800 */
[----:B------:R-:W-:Y:S01]  /*0130*/  ISETP.GT.AND P0, PT, R8, 0x1, PT ;  /* 0x000000010800780c */ /* 0x000fe20003f04270 */
[----:B------:R-:W-:Y:S01]  /*0140*/  BSSY.RECONVERGENT B0, `(.L_x_11) ;  /* 0x0000039000007945 */ /* 0x000fe20003800200 */
[----:B------:R-:W-:Y:S01]  /*0150*/  UIADD3 UR5, UPT, UPT, UR4, 0x1200, URZ ;  /* 0x0000120004057890 */ /* 0x000fe2000fffe0ff */
[----:B------:R-:W4:Y:S03]  /*0160*/  LDCU UR11, c[0x0][0x364] ;  /* 0x00006c80ff0b77ac */ /* 0x000f260008000800 */
[----:B-1----:R-:W-:-:S02]  /*0170*/  ULEA UR5, UR7, UR5, 0x18 ;  /* 0x0000000507057291 */ /* 0x002fc4000f8ec0ff */
[----:B------:R-:W-:-:S04]  /*0180*/  ULEA UR6, UR7, UR4, 0x18 ;  /* 0x0000000407067291 */ /* 0x000fc8000f8ec0ff */
[C---:B------:R-:W-:Y:S02]  /*0190*/  LEA R11, R5.reuse, UR5, 0x6 ;  /* 0x00000005050b7c11 */ /* 0x040fe4000f8e30ff */
[----:B------:R-:W-:Y:S01]  /*01a0*/  LEA R10, R5, UR6, 0x4 ;  /* 0x00000006050a7c11 */ /* 0x000fe2000f8e20ff */
[----:B------:R-:W-:Y:S02]  /*01b0*/  UIADD3 UR6, UPT, UPT, UR4, 0x200, URZ ;  /* 0x0000020004067890 */ /* 0x000fe4000fffe0ff */
[C---:B------:R-:W-:Y:S02]  /*01c0*/  IMAD R0, R8.reuse, 0x10, R11 ;  /* 0x0000001008007824 */ /* 0x040fe400078e020b */
[----:B------:R-:W-:Y:S01]  /*01d0*/  IMAD R4, R8, 0x4, R10 ;  /* 0x0000000408047824 */ /* 0x000fe200078e020a */
[----:B------:R-:W-:Y:S01]  /*01e0*/  ULEA UR6, UR7, UR6, 0x18 ;  /* 0x0000000607067291 */ /* 0x000fe2000f8ec0ff */
[----:B0-----:R-:W-:Y:S02]  /*01f0*/  IMAD R6, R9, 0x4, R0 ;  /* 0x0000000409067824 */ /* 0x001fe400078e0200 */
[----:B------:R-:W-:-:S02]  /*0200*/  IMAD.IADD R12, R4, 0x1, R9 ;  /* 0x00000001040c7824 */ /* 0x000fc400078e0209 */
[C---:B----4-:R-:W-:Y:S01]  /*0210*/  IMAD R0, R5.reuse, UR11, R8 ;  /* 0x0000000b05007c24 */ /* 0x050fe2000f8e0208 */
[----:B------:R0:W-:Y:S01]  /*0220*/  STS [R6], RZ ;  /* 0x000000ff06007388 */ /* 0x0001e20000000800 */
[----:B------:R-:W-:Y:S02]  /*0230*/  LEA R4, R5, UR6, 0x6 ;  /* 0x0000000605047c11 */ /* 0x000fe4000f8e30ff */
[----:B---3--:R-:W-:Y:S01]  /*0240*/  IMAD R0, R0, UR10, R9 ;  /* 0x0000000a00007c24 */ /* 0x008fe2000f8e0209 */
[----:B--2---:R0:W-:Y:S01]  /*0250*/  STS.U8 [R12], R7 ;  /* 0x000000070c007388 */ /* 0x0041e20000000000 */
[----:B------:R-:W-:Y:S05]  /*0260*/  @P0 BRA `(.L_x_12) ;  /* 0x00000000004c0947 */ /* 0x000fea0003800000 */
[----:B0-----:R-:W-:-:S04]  /*0270*/  VIMNMX.U32 R6, PT, PT, R8, 0x2, PT ;  /* 0x0000000208067848 */ /* 0x001fc80003fe0000 */
[----:B------:R-:W-:-:S04]  /*0280*/  SHF.L.U32 R11, R6, 0x2, RZ ;  /* 0x00000002060b7819 */ /* 0x000fc800000006ff */
[----:B------:R-:W0:Y:S02]  /*0290*/  LDC R6, c[0x2][R11] ;  /* 0x008000000b067b82 */ /* 0x000e240000000800 */
[----:B0-----:R-:W-:-:S04]  /*02a0*/  SHF.R.S32.HI R7, RZ, 0x1f, R6 ;  /* 0x0000001fff077819 */ /* 0x001fc80000011406 */
.L_x_31:
[----:B------:R-:W-:Y:S05]  /*02b0*/  BRX R6 -0x2c0                                  (*"BRANCH_TARGETS .L_x_32,.L_x_33,.L_x_13"*) ;  /* 0xfffffffc06507949 */ /* 0x000fea000383ffff */
.L_x_33:
[C---:B------:R-:W-:Y:S02]  /*02c0*/  IMAD R10, R9.reuse, 0x4, R10 ;  /* 0x00000004090a7824 */ /* 0x040fe400078e020a */
[----:B------:R-:W-:-:S03]  /*02d0*/  IMAD R11, R9, 0x4, R4 ;  /* 0x00000004090b7824 */ /* 0x000fc600078e0204 */
[----:B------:R-:W-:Y:S04]  /*02e0*/  LDS.S8 R6, [R10+0x1] ;  /* 0x000001000a067984 */ /* 0x000fe80000000200 */
[----:B------:R-:W0:Y:S02]  /*02f0*/  LDS.S8 R7, [R10+0x2] ;  /* 0x000002000a077984 */ /* 0x000e240000000200 */
[----:B0-----:R-:W-:-:S05]  /*0300*/  IMAD.IADD R6, R6, 0x1, R7 ;  /* 0x0000000106067824 */ /* 0x001fca00078e0207 */
[----:B------:R0:W-:Y:S01]  /*0310*/  STS [R11+0x10], R6 ;  /* 0x000010060b007388 */ /* 0x0001e20000000800 */
[----:B------:R-:W-:Y:S05]  /*0320*/  BRA `(.L_x_13) ;  /* 0x0000000000687947 */ /* 0x000fea0003800000 */
.L_x_32:
[C---:B------:R-:W-:Y:S02]  /*0330*/  IMAD R10, R9.reuse, 0x4, R10 ;  /* 0x00000004090a7824 */ /* 0x040fe400078e020a */
[----:B------:R-:W-:-:S03]  /*0340*/  IMAD R11, R9, 0x4, R4 ;  /* 0x00000004090b7824 */ /* 0x000fc600078e0204 */
[----:B------:R-:W-:Y:S04]  /*0350*/  LDS.S8 R6, [R10] ;  /* 0x000000000a067984 */ /* 0x000fe80000000200 */
[----:B------:R-:W0:Y:S02]  /*0360*/  LDS.S8 R7, [R10+0x2] ;  /* 0x000002000a077984 */ /* 0x000e240000000200 */
[----:B0-----:R-:W-:-:S05]  /*0370*/  IMAD.IADD R6, R6, 0x1, -R7 ;  /* 0x0000000106067824 */ /* 0x001fca00078e0a07 */
[----:B------:R1:W-:Y:S01]  /*0380*/  STS [R11], R6 ;  /* 0x000000060b007388 */ /* 0x0003e20000000800 */
[----:B------:R-:W-:Y:S05]  /*0390*/  BRA `(.L_x_13) ;  /* 0x00000000004c7947 */ /* 0x000fea0003800000 */
.L_x_12:
[----:B0-----:R-:W-:-:S05]  /*03a0*/  IMAD.MOV.U32 R7, RZ, RZ, -0x2 ;  /* 0xfffffffeff077424 */ /* 0x001fca00078e00ff */
[----:B------:R-:W-:-:S05]  /*03b0*/  VIADDMNMX.U32 R6, R8, R7, 0x2, PT ;  /* 0x0000000208067446 */ /* 0x000fca0003800007 */
[----:B------:R-:W-:-:S04]  /*03c0*/  IMAD.SHL.U32 R11, R6, 0x4, RZ ;  /* 0x00000004060b7824 */ /* 0x000fc800078e00ff */
[----:B------:R-:W0:Y:S02]  /*03d0*/  LDC R6, c[0x2][R11+0xc] ;  /* 0x008003000b067b82 */ /* 0x000e240000000800 */
[----:B0-----:R-:W-:-:S04]  /*03e0*/  SHF.R.S32.HI R7, RZ, 0x1f, R6 ;  /* 0x0000001fff077819 */ /* 0x001fc80000011406 */
.L_x_35:
[----:B------:R-:W-:Y:S05]  /*03f0*/  BRX R6 -0x400                                  (*"BRANCH_TARGETS .L_x_36,.L_x_37,.L_x_13"*) ;  /* 0xfffffffc06007949 */ /* 0x000fea000383ffff */
.L_x_37:
[C---:B------:R-:W-:Y:S01]  /*0400*/  LEA R10, R9.reuse, R10, 0x2 ;  /* 0x0000000a090a7211 */ /* 0x040fe200078e10ff */
[----:B------:R-:W-:-:S04]  /*0410*/  IMAD R11, R9, 0x4, R4 ;  /* 0x00000004090b7824 */ /* 0x000fc800078e0204 */
[----:B------:R-:W-:Y:S04]  /*0420*/  LDS.S8 R6, [R10+0x1] ;  /* 0x000001000a067984 */ /* 0x000fe80000000200 */
[----:B------:R-:W0:Y:S02]  /*0430*/  LDS.S8 R7, [R10+0x3] ;  /* 0x000003000a077984 */ /* 0x000e240000000200 */
[----:B0-----:R-:W-:-:S05]  /*0440*/  IMAD.IADD R6, R6, 0x1, -R7 ;  /* 0x0000000106067824 */ /* 0x001fca00078e0a07 */
[----:B------:R3:W-:Y:S01]  /*0450*/  STS [R11+0x30], R6 ;  /* 0x000030060b007388 */ /* 0x0007e20000000800 */
[----:B------:R-:W-:Y:S05]  /*0460*/  BRA `(.L_x_13) ;  /* 0x0000000000187947 */ /* 0x000fea0003800000 */
.L_x_36:
[C---:B------:R-:W-:Y:S02]  /*0470*/  IMAD R10, R9.reuse, 0x4, R10 ;  /* 0x00000004090a7824 */ /* 0x040fe400078e020a */
[----:B------:R-:W-:-:S03]  /*0480*/  IMAD R11, R9, 0x4, R4 ;  /* 0x00000004090b7824 */ /* 0x000fc600078e0204 */
[----:B------:R-:W-:Y:S04]  /*0490*/  LDS.S8 R6, [R10+0x1] ;  /* 0x000001000a067984 */ /* 0x000fe80000000200 */
[----:B------:R-:W0:Y:S02]  /*04a0*/  LDS.S8 R7, [R10+0x2] ;  /* 0x000002000a077984 */ /* 0x000e240000000200 */
[----:B0-----:R-:W-:-:S05]  /*04b0*/  IMAD.IADD R6, R7, 0x1, -R6 ;  /* 0x0000000107067824 */ /* 0x001fca00078e0a06 */
[----:B------:R2:W-:Y:S02]  /*04c0*/  STS [R11+0x20], R6 ;  /* 0x000020060b007388 */ /* 0x0005e40000000800 */
.L_x_13:
[----:B------:R-:W-:Y:S05]  /*04d0*/  BSYNC.RECONVERGENT B0 ;  /* 0x0000000000007941 */ /* 0x000fea0003800200 */
.L_x_11:
[----:B------:R-:W-:Y:S01]  /*04e0*/  UIADD3 UR4, UPT, UPT, UR4, 0xa00, URZ ;  /* 0x00000a0004047890 */ /* 0x000fe2000fffe0ff */
[----:B------:R-:W-:Y:S01]  /*04f0*/  ISETP.GT.AND P0, PT, R9, 0x1, PT ;  /* 0x000000010900780c */ /* 0x000fe20003f04270 */
[----:B------:R-:W-:Y:S02]  /*0500*/  BSSY.RECONVERGENT B0, `(.L_x_14) ;  /* 0x0000027000007945 */ /* 0x000fe40003800200 */
[----:B------:R-:W-:-:S06]  /*0510*/  ULEA UR4, UR7, UR4, 0x18 ;  /* 0x0000000407047291 */ /* 0x000fcc000f8ec0ff */
[----:B------:R-:W-:-:S05]  /*0520*/  LEA R5, R5, UR4, 0x6 ;  /* 0x0000000405057c11 */ /* 0x000fca000f8e30ff */
[----:B------:R-:W-:Y:S01]  /*0530*/  IMAD R5, R8, 0x4, R5 ;  /* 0x0000000408057824 */ /* 0x000fe200078e0205 */
[----:B------:R-:W-:Y:S06]  /*0540*/  @P0 BRA `(.L_x_15) ;  /* 0x0000000000440947 */ /* 0x000fec0003800000 */
[----:B0123--:R-:W-:-:S05]  /*0550*/  VIMNMX.U32 R6, PT, PT, R9, 0x2, PT ;  /* 0x0000000209067848 */ /* 0x00ffca0003fe0000 */
[----:B------:R-:W-:-:S04]  /*0560*/  IMAD.SHL.U32 R10, R6, 0x4, RZ ;  /* 0x00000004060a7824 */ /* 0x000fc800078e00ff */
[----:B------:R-:W0:Y:S02]  /*0570*/  LDC R6, c[0x2][R10+0x18] ;  /* 0x008006000a067b82 */ /* 0x000e240000000800 */
[----:B0-----:R-:W-:-:S04]  /*0580*/  SHF.R.S32.HI R7, RZ, 0x1f, R6 ;  /* 0x0000001fff077819 */ /* 0x001fc80000011406 */
.L_x_39:
[----:B------:R-:W-:Y:S05]  /*0590*/  BRX R6 -0x5a0                                  (*"BRANCH_TARGETS .L_x_40,.L_x_41,.L_x_16"*) ;  /* 0xfffffff806987949 */ /* 0x000fea000383ffff */
.L_x_41:
[----:B------:R-:W-:-:S05]  /*05a0*/  LEA R4, R8, R4, 0x4 ;  /* 0x0000000408047211 */ /* 0x000fca00078e20ff */
[----:B------:R-:W-:Y:S04]  /*05b0*/  LDS R6, [R4+0x4] ;  /* 0x0000040004067984 */ /* 0x000fe80000000800 */
[----:B------:R-:W0:Y:S02]  /*05c0*/  LDS R7, [R4+0x8] ;  /* 0x0000080004077984 */ /* 0x000e240000000800 */
[----:B0-----:R-:W-:-:S05]  /*05d0*/  IMAD.IADD R6, R6, 0x1, R7 ;  /* 0x0000000106067824 */ /* 0x001fca00078e0207 */
[----:B------:R0:W-:Y:S01]  /*05e0*/  STS [R5+0x10], R6 ;  /* 0x0000100605007388 */ /* 0x0001e20000000800 */
[----:B------:R-:W-:Y:S05]  /*05f0*/  BRA `(.L_x_16) ;  /* 0x00000000005c7947 */ /* 0x000fea0003800000 */
.L_x_40:
[----:B------:R-:W-:-:S05]  /*0600*/  IMAD R6, R8, 0x10, R4 ;  /* 0x0000001008067824 */ /* 0x000fca00078e0204 */
[----:B------:R-:W-:Y:S04]  /*0610*/  LDS R4, [R6] ;  /* 0x0000000006047984 */ /* 0x000fe80000000800 */
[----:B------:R-:W0:Y:S02]  /*0620*/  LDS R7, [R6+0x8] ;  /* 0x0000080006077984 */ /* 0x000e240000000800 */
[----:B0-----:R-:W-:-:S05]  /*0630*/  IMAD.IADD R4, R4, 0x1, -R7 ;  /* 0x0000000104047824 */ /* 0x001fca00078e0a07 */
[----:B------:R1:W-:Y:S01]  /*0640*/  STS [R5], R4 ;  /* 0x0000000405007388 */ /* 0x0003e20000000800 */
[----:B------:R-:W-:Y:S05]  /*0650*/  BRA `(.L_x_16) ;  /* 0x0000000000447947 */ /* 0x000fea0003800000 */
.L_x_15:
[----:B0123--:R-:W-:-:S05]  /*0660*/  IMAD.MOV.U32 R6, RZ, RZ, -0x2 ;  /* 0xfffffffeff067424 */ /* 0x00ffca00078e00ff */
[----:B------:R-:W-:-:S05]  /*0670*/  VIADDMNMX.U32 R6, R9, R6, 0x2, PT ;  /* 0x0000000209067446 */ /* 0x000fca0003800006 */
[----:B------:R-:W-:-:S04]  /*0680*/  IMAD.SHL.U32 R10, R6, 0x4, RZ ;  /* 0x00000004060a7824 */ /* 0x000fc800078e00ff */
[----:B------:R-:W0:Y:S02]  /*0690*/  LDC R6, c[0x2][R10+0x24] ;  /* 0x008009000a067b82 */ /* 0x000e240000000800 */
[----:B0-----:R-:W-:-:S04]  /*06a0*/  SHF.R.S32.HI R7, RZ, 0x1f, R6 ;  /* 0x0000001fff077819 */ /* 0x001fc80000011406 */
.L_x_43:
[----:B------:R-:W-:Y:S05]  /*06b0*/  BRX R6 -0x6c0                                  (*"BRANCH_TARGETS .L_x_44,.L_x_45,.L_x_16"*) ;  /* 0xfffffff806507949 */ /* 0x000fea000383ffff */
.L_x_45:
[----:B------:R-:W-:-:S05]  /*06c0*/  IMAD R6, R8, 0x10, R4 ;  /* 0x0000001008067824 */ /* 0x000fca00078e0204 */
[----:B------:R-:W-:Y:S04]  /*06d0*/  LDS R4, [R6+0x4] ;  /* 0x0000040006047984 */ /* 0x000fe80000000800 */
[----:B------:R-:W0:Y:S02]  /*06e0*/  LDS R7, [R6+0xc] ;  /* 0x00000c0006077984 */ /* 0x000e240000000800 */
[----:B0-----:R-:W-:-:S05]  /*06f0*/  IMAD.IADD R4, R4, 0x1, -R7 ;  /* 0x0000000104047824 */ /* 0x001fca00078e0a07 */
[----:B------:R3:W-:Y:S01]  /*0700*/  STS [R5+0x30], R4 ;  /* 0x0000300405007388 */ /* 0x0007e20000000800 */
[----:B------:R-:W-:Y:S05]  /*0710*/  BRA `(.L_x_16) ;  /* 0x0000000000147947 */ /* 0x000fea0003800000 */
.L_x_44:
[----:B------:R-:W-:-:S05]  /*0720*/  LEA R6, R8, R4, 0x4 ;  /* 0x0000000408067211 */ /* 0x000fca00078e20ff */
[----:B------:R-:W-:Y:S04]  /*0730*/  LDS R4, [R6+0x4] ;  /* 0x0000040006047984 */ /* 0x000fe80000000800 */
[----:B------:R-:W0:Y:S02]  /*0740*/  LDS R7, [R6+0x8] ;  /* 0x0000080006077984 */ /* 0x000e240000000800 */
[----:B0-----:R-:W-:-:S05]  /*0750*/  IMAD.IADD R4, R7, 0x1, -R4 ;  /* 0x0000000107047824 */ /* 0x001fca00078e0a04 */
[----:B------:R2:W-:Y:S02]  /*0760*/  STS [R5+0x20], R4 ;  /* 0x0000200405007388 */ /* 0x0005e40000000800 */
.L_x_16:
[----:B------:R-:W-:Y:S05]  /*0770*/  BSYNC.RECONVERGENT B0 ;  /* 0x0000000000007941 */ /* 0x000fea0003800200 */
.L_x_14:
[----:B------:R-:W-:Y:S01]  /*0780*/  ISETP.GT.U32.AND P0, PT, R0, 0x3fff, PT ;  /* 0x00003fff0000780c */ /* 0x000fe20003f04070 */
[----:B------:R-:W-:-:S12]  /*0790*/  BSSY.RECONVERGENT B0, `(.L_x_17) ;  /* 0x0000107000007945 */ /* 0x000fd80003800200 */
[----:B------:R-:W-:Y:S05]  /*07a0*/  @P0 BRA `(.L_x_18) ;  /* 0x0000001000140947 */ /* 0x000fea0003800000 */
[----:B-123--:R-:W-:Y:S01]  /*07b0*/  IMAD R4, R8, 0xc, R5 ;  /* 0x0000000c08047824 */ /* 0x00efe200078e0205 */
[----:B0-----:R-:W-:Y:S01]  /*07c0*/  VIMNMX.U32 R5, PT, PT, R0, 0x3e00, !PT ;  /* 0x00003e0000057848 */ /* 0x001fe20007fe0000 */
[----:B------:R-:W-:Y:S01]  /*07d0*/  BSSY.RECONVERGENT B1, `(.L_x_19) ;  /* 0x0000085000017945 */ /* 0x000fe20003800200 */
[----:B------:R-:W-:Y:S02]  /*07e0*/  IMAD.MOV.U32 R13, RZ, RZ, R0 ;  /* 0x000000ffff0d7224 */ /* 0x000fe400078e0000 */
[----:B------:R-:W-:Y:S01]  /*07f0*/  IMAD R4, R9, 0x4, R4 ;  /* 0x0000000409047824 */ /* 0x000fe200078e0204 */
[----:B------:R-:W-:-:S04]  /*0800*/  IADD3 R5, PT, PT, R5, 0x1ff, -R0 ;  /* 0x000001ff05057810 */ /* 0x000fc80007ffe800 */
[----:B------:R0:W1:Y:S01]  /*0810*/  LDS R10, [R4] ;  /* 0x00000000040a7984 */ /* 0x0000620000000800 */
[C---:B------:R-:W-:Y:S02]  /*0820*/  ISETP.GE.U32.AND P0, PT, R5.reuse, 0x1e00, PT ;  /* 0x00001e000500780c */ /* 0x040fe40003f06070 */
[----:B------:R-:W-:-:S11]  /*0830*/  LEA.HI R11, R5, 0x1, RZ, 0x17 ;  /* 0x00000001050b7811 */ /* 0x000fd600078fb8ff */
[----:B0-----:R-:W-:Y:S05]  /*0840*/  @!P0 BRA `(.L_x_20) ;  /* 0x0000000400f48947 */ /* 0x001fea0003800000 */
[----:B------:R-:W0:Y:S01]  /*0850*/  LDC.64 R4, c[0x0][0x388] ;  /* 0x0000e200ff047b82 */ /* 0x000e220000000a00 */
[----:B------:R-:W-:Y:S01]  /*0860*/  LOP3.LUT R14, R11, 0xfffff0, RZ, 0xc0, !PT ;  /* 0x00fffff00b0e7812 */ /* 0x000fe200078ec0ff */
[----:B------:R-:W-:Y:S01]  /*0870*/  BSSY.RECONVERGENT B2, `(.L_x_21) ;  /* 0x0000079000027945 */ /* 0x000fe20003800200 */
[----:B------:R-:W-:Y:S01]  /*0880*/  LEA R12, R8, UR5, 0x4 ;  /* 0x00000005080c7c11 */ /* 0x000fe2000f8e20ff */
[----:B------:R-:W-:Y:S02]  /*0890*/  VIADD R13, R0, 0x1000 ;  /* 0x00001000000d7836 */ /* 0x000fe40000000000 */
[----:B------:R-:W-:Y:S02]  /*08a0*/  IMAD.MOV R14, RZ, RZ, -R14 ;  /* 0x000000ffff0e7224 */ /* 0x000fe400078e0a0e */
[----:B------:R-:W-:-:S07]  /*08b0*/  IMAD R12, R9, 0x4, R12 ;  /* 0x00000004090c7824 */ /* 0x000fce00078e020c */
.L_x_22:
[----:B------:R-:W-:-:S04]  /*08c0*/  VIADD R15, R13, 0xfffff000 ;  /* 0xfffff0000d0f7836 */ /* 0x000fc80000000000 */
[----:B0-2---:R-:W-:-:S05]  /*08d0*/  IMAD.WIDE.U32 R6, R15, 0x2, R4 ;  /* 0x000000020f067825 */ /* 0x005fca00078e0004 */
[----:B------:R-:W1:Y:S04]  /*08e0*/  LDG.E.S16 R17, desc[UR8][R6.64] ;  /* 0x0000000806117981 */ /* 0x000e68000c1e1700 */
[----:B------:R-:W2:Y:S04]  /*08f0*/  LDG.E.S16 R21, desc[UR8][R6.64+0x400] ;  /* 0x0004000806157981 */ /* 0x000ea8000c1e1700 */
[----:B------:R-:W3:Y:S04]  /*0900*/  LDG.E.S16 R23, desc[UR8][R6.64+0x800] ;  /* 0x0008000806177981 */ /* 0x000ee8000c1e1700 */
[----:B------:R-:W4:Y:S04]  /*0910*/  LDG.E.S16 R25, desc[UR8][R6.64+0xc00] ;  /* 0x000c000806197981 */ /* 0x000f28000c1e1700 */
[----:B------:R-:W5:Y:S04]  /*0920*/  LDG.E.S16 R16, desc[UR8][R6.64+0x1000] ;  /* 0x0010000806107981 */ /* 0x000f68000c1e1700 */
[----:B------:R-:W5:Y:S01]  /*0930*/  LDG.E.S16 R18, desc[UR8][R6.64+0x1400] ;  /* 0x0014000806127981 */ /* 0x000f62000c1e1700 */
[----:B------:R-:W-:-:S02]  /*0940*/  SHF.R.U32.HI R15, RZ, 0x3, R15 ;  /* 0x00000003ff0f7819 */ /* 0x000fc4000001160f */
[----:B------:R-:W-:Y:S01]  /*0950*/  IADD3 R19, PT, PT, R13, -0xe00, RZ ;  /* 0xfffff2000d137810 */ /* 0x000fe20007ffe0ff */
[----:B------:R-:W5:Y:S01]  /*0960*/  LDG.E.S16 R20, desc[UR8][R6.64+0x1800] ;  /* 0x0018000806147981 */ /* 0x000f62000c1e1700 */
[----:B------:R-:W-:Y:S02]  /*0970*/  LOP3.LUT R15, R15, 0x1fffffc0, RZ, 0xc0, !PT ;  /* 0x1fffffc00f0f7812 */ /* 0x000fe400078ec0ff */
[----:B------:R-:W-:Y:S01]  /*0980*/  SHF.R.U32.HI R19, RZ, 0x3, R19 ;  /* 0x00000003ff137819 */ /* 0x000fe20000011613 */
[----:B------:R-:W-:Y:S02]  /*0990*/  VIADD R28, R13, 0xfffff600 ;  /* 0xfffff6000d1c7836 */ /* 0x000fe40000000000 */
[----:B------:R-:W-:Y:S01]  /*09a0*/  IMAD.IADD R22, R12, 0x1, R15 ;  /* 0x000000010c167824 */ /* 0x000fe200078e020f */
[----:B------:R-:W-:Y:S01]  /*09b0*/  LOP3.LUT R29, R19, 0x1fffffc0, RZ, 0xc0, !PT ;  /* 0x1fffffc0131d7812 */ /* 0x000fe200078ec0ff */
[----:B------:R-:W5:Y:S01]  /*09c0*/  LDG.E.S16 R15, desc[UR8][R6.64+0x1c00] ;  /* 0x001c0008060f7981 */ /* 0x000f62000c1e1700 */
[----:B------:R-:W-:-:S03]  /*09d0*/  VIADD R26, R13, 0xfffff400 ;  /* 0xfffff4000d1a7836 */ /* 0x000fc60000000000 */
[----:B------:R-:W5:Y:S01]  /*09e0*/  LDG.E.S16 R19, desc[UR8][R6.64+0x2000] ;  /* 0x0020000806137981 */ /* 0x000f62000c1e1700 */
[----:B------:R-:W-:Y:S02]  /*09f0*/  SHF.R.U32.HI R28, RZ, 0x3, R28 ;  /* 0x00000003ff1c7819 */ /* 0x000fe4000001161c */
[----:B------:R-:W-:Y:S02]  /*0a00*/  SHF.R.U32.HI R26, RZ, 0x3, R26 ;  /* 0x00000003ff1a7819 */ /* 0x000fe4000001161a */
[----:B------:R-:W-:Y:S01]  /*0a10*/  LOP3.LUT R28, R28, 0x1fffffc0, RZ, 0xc0, !PT ;  /* 0x1fffffc01c1c7812 */ /* 0x000fe200078ec0ff */
[----:B------:R-:W-:Y:S02]  /*0a20*/  IMAD.IADD R29, R12, 0x1, R29 ;  /* 0x000000010c1d7824 */ /* 0x000fe400078e021d */
[C---:B-1----:R-:W-:Y:S02]  /*0a30*/  IMAD R27, R10.reuse, R17, RZ ;  /* 0x000000110a1b7224 */ /* 0x042fe400078e02ff */
[----:B------:R-:W5:Y:S01]  /*0a40*/  LDG.E.S16 R17, desc[UR8][R6.64+0x2400] ;  /* 0x0024000806117981 */ /* 0x000f62000c1e1700 */
[----:B--2---:R-:W-:-:S03]  /*0a50*/  IMAD R24, R10, R21, RZ ;  /* 0x000000150a187224 */ /* 0x004fc600078e02ff */
[----:B------:R0:W-:Y:S04]  /*0a60*/  ATOMS.ADD RZ, [R22], R27 ;  /* 0x0000001b16ff738c */ /* 0x0001e80000000000 */
[----:B------:R-:W2:Y:S01]  /*0a70*/  LDG.E.S16 R21, desc[UR8][R6.64+0x2800] ;  /* 0x0028000806157981 */ /* 0x000ea2000c1e1700 */
[----:B----4-:R-:W-:-:S03]  /*0a80*/  IMAD R25, R10, R25, RZ ;  /* 0x000000190a197224 */ /* 0x010fc600078e02ff */
[----:B------:R1:W-:Y:S01]  /*0a90*/  ATOMS.ADD RZ, [R29], R24 ;  /* 0x000000181dff738c */ /* 0x0003e20000000000 */
[----:B0-----:R-:W-:Y:S01]  /*0aa0*/  LOP3.LUT R27, R26, 0x1fffffc0, RZ, 0xc0, !PT ;  /* 0x1fffffc01a1b7812 */ /* 0x001fe200078ec0ff */
[----:B------:R-:W-:Y:S02]  /*0ab0*/  IMAD.IADD R22, R12, 0x1, R28 ;  /* 0x000000010c167824 */ /* 0x000fe400078e021c */
[----:B---3--:R-:W-:Y:S02]  /*0ac0*/  IMAD R28, R10, R23, RZ ;  /* 0x000000170a1c7224 */ /* 0x008fe400078e02ff */
[----:B------:R-:W-:Y:S01]  /*0ad0*/  IMAD.IADD R26, R12, 0x1, R27 ;  /* 0x000000010c1a7824 */ /* 0x000fe200078e021b */
[----:B------:R-:W3:Y:S04]  /*0ae0*/  LDG.E.S16 R23, desc[UR8][R6.64+0x2c00] ;  /* 0x002c000806177981 */ /* 0x000ee8000c1e1700 */
[----:B------:R-:W-:Y:S04]  /*0af0*/  ATOMS.ADD RZ, [R26], R28 ;  /* 0x0000001c1aff738c */ /* 0x000fe80000000000 */
[----:B-1----:R-:W4:Y:S04]  /*0b00*/  LDG.E.S16 R29, desc[UR8][R6.64+0x3000] ;  /* 0x00300008061d7981 */ /* 0x002f28000c1e1700 */
[----:B------:R0:W-:Y:S04]  /*0b10*/  ATOMS.ADD RZ, [R22], R25 ;  /* 0x0000001916ff738c */ /* 0x0001e80000000000 */
[----:B------:R-:W4:Y:S04]  /*0b20*/  LDG.E.S16 R27, desc[UR8][R6.64+0x3400] ;  /* 0x00340008061b7981 */ /* 0x000f28000c1e1700 */
[----:B0-----:R-:W4:Y:S04]  /*0b30*/  LDG.E.S16 R25, desc[UR8][R6.64+0x3800] ;  /* 0x0038000806197981 */ /* 0x001f28000c1e1700 */
[----:B------:R0:W4:Y:S01]  /*0b40*/  LDG.E.S16 R22, desc[UR8][R6.64+0x3c00] ;  /* 0x003c000806167981 */ /* 0x000122000c1e1700 */
[----:B------:R-:W-:-:S02]  /*0b50*/  VIADD R24, R13, 0xfffff800 ;  /* 0xfffff8000d187836 */ /* 0x000fc40000000000 */
[----:B------:R-:W-:-:S03]  /*0b60*/  VIADD R26, R13, 0xfffffa00 ;  /* 0xfffffa000d1a7836 */ /* 0x000fc60000000000 */
[----:B------:R-:W-:Y:S02]  /*0b70*/  SHF.R.U32.HI R24, RZ, 0x3, R24 ;  /* 0x00000003ff187819 */ /* 0x000fe40000011618 */
[----:B------:R-:W-:Y:S02]  /*0b80*/  SHF.R.U32.HI R26, RZ, 0x3, R26 ;  /* 0x00000003ff1a7819 */ /* 0x000fe4000001161a */
[----:B------:R-:W-:Y:S02]  /*0b90*/  LOP3.LUT R24, R24, 0x1fffffc0, RZ, 0xc0, !PT ;  /* 0x1fffffc018187812 */ /* 0x000fe400078ec0ff */
[----:B0-----:R-:W-:Y:S01]  /*0ba0*/  LOP3.LUT R7, R26, 0x1fffffc0, RZ, 0xc0, !PT ;  /* 0x1fffffc01a077812 */ /* 0x001fe200078ec0ff */
[----:B-----5:R-:W-:Y:S01]  /*0bb0*/  IMAD R16, R10, R16, RZ ;  /* 0x000000100a107224 */ /* 0x020fe200078e02ff */
[C---:B------:R-:W-:Y:S01]  /*0bc0*/  IADD3 R24, PT, PT, R12.reuse, R24, RZ ;  /* 0x000000180c187210 */ /* 0x040fe20007ffe0ff */
[----:B------:R-:W-:Y:S02]  /*0bd0*/  VIADD R28, R13, 0xfffffc00 ;  /* 0xfffffc000d1c7836 */ /* 0x000fe40000000000 */
[----:B------:R-:W-:-:S02]  /*0be0*/  IMAD.IADD R7, R12, 0x1, R7 ;  /* 0x000000010c077824 */ /* 0x000fc400078e0207 */
[----:B------:R-:W-:Y:S01]  /*0bf0*/  IMAD R18, R10, R18, RZ ;  /* 0x000000120a127224 */ /* 0x000fe200078e02ff */
[----:B------:R0:W-:Y:S01]  /*0c00*/  ATOMS.ADD RZ, [R24], R16 ;  /* 0x0000001018ff738c */ /* 0x0001e20000000000 */
[----:B------:R-:W-:Y:S01]  /*0c10*/  SHF.R.U32.HI R28, RZ, 0x3, R28 ;  /* 0x00000003ff1c7819 */ /* 0x000fe2000001161c */
[C---:B------:R-:W-:Y:S02]  /*0c20*/  VIADD R6, R13.reuse, 0xfffffe00 ;  /* 0xfffffe000d067836 */ /* 0x040fe40000000000 */
[----:B------:R1:W-:Y:S01]  /*0c30*/  ATOMS.ADD RZ, [R7], R18 ;  /* 0x0000001207ff738c */ /* 0x0003e20000000000 */
[----:B------:R-:W-:Y:S02]  /*0c40*/  LOP3.LUT R28, R28, 0x1fffffc0, RZ, 0xc0, !PT ;  /* 0x1fffffc01c1c7812 */ /* 0x000fe400078ec0ff */
[----:B------:R-:W-:Y:S01]  /*0c50*/  SHF.R.U32.HI R6, RZ, 0x3, R6 ;  /* 0x00000003ff067819 */ /* 0x000fe20000011606 */
[C---:B0-----:R-:W-:Y:S02]  /*0c60*/  VIADD R24, R13.reuse, 0x200 ;  /* 0x000002000d187836 */ /* 0x041fe40000000000 */
[----:B-1----:R-:W-:Y:S01]  /*0c70*/  VIADD R7, R13, 0x400 ;  /* 0x000004000d077836 */ /* 0x002fe20000000000 */
[----:B------:R-:W-:Y:S01]  /*0c80*/  SHF.R.U32.HI R16, RZ, 0x3, R13 ;  /* 0x00000003ff107819 */ /* 0x000fe2000001160d */
[----:B------:R-:W-:-:S03]  /*0c90*/  IMAD.IADD R28, R12, 0x1, R28 ;  /* 0x000000010c1c7824 */ /* 0x000fc600078e021c */
[----:B------:R-:W-:Y:S01]  /*0ca0*/  SHF.R.U32.HI R7, RZ, 0x3, R7 ;  /* 0x00000003ff077819 */ /* 0x000fe20000011607 */
[----:B------:R-:W-:Y:S01]  /*0cb0*/  IMAD R20, R10, R20, RZ ;  /* 0x000000140a147224 */ /* 0x000fe200078e02ff */
[----:B------:R-:W-:Y:S02]  /*0cc0*/  SHF.R.U32.HI R26, RZ, 0x3, R24 ;  /* 0x00000003ff1a7819 */ /* 0x000fe40000011618 */
[----:B------:R-:W-:Y:S02]  /*0cd0*/  LOP3.LUT R24, R16, 0x1fffffc0, RZ, 0xc0, !PT ;  /* 0x1fffffc010187812 */ /* 0x000fe400078ec0ff */
[----:B------:R-:W-:Y:S01]  /*0ce0*/  LOP3.LUT R18, R7, 0x1fffffc0, RZ, 0xc0, !PT ;  /* 0x1fffffc007127812 */ /* 0x000fe200078ec0ff */
[----:B------:R0:W-:Y:S01]  /*0cf0*/  ATOMS.ADD RZ, [R28], R20 ;  /* 0x000000141cff738c */ /* 0x0001e20000000000 */
[----:B------:R-:W-:Y:S02]  /*0d00*/  LOP3.LUT R16, R6, 0x1fffffc0, RZ, 0xc0, !PT ;  /* 0x1fffffc006107812 */ /* 0x000fe400078ec0ff */
[----:B------:R-:W-:Y:S01]  /*0d10*/  LOP3.LUT R26, R26, 0x1fffffc0, RZ, 0xc0, !PT ;  /* 0x1fffffc01a1a7812 */ /* 0x000fe200078ec0ff */
[----:B------:R-:W-:Y:S01]  /*0d20*/  IMAD R19, R10, R19, RZ ;  /* 0x000000130a137224 */ /* 0x000fe200078e02ff */
[C---:B------:R-:W-:Y:S01]  /*0d30*/  IADD3 R6, PT, PT, R12.reuse, R24, RZ ;  /* 0x000000180c067210 */ /* 0x040fe20007ffe0ff */
[----:B------:R-:W-:-:S02]  /*0d40*/  IMAD.IADD R7, R12, 0x1, R16 ;  /* 0x000000010c077824 */ /* 0x000fc400078e0210 */
[----:B0-----:R-:W-:Y:S02]  /*0d50*/  IMAD.IADD R20, R12, 0x1, R18 ;  /* 0x000000010c147824 */ /* 0x001fe400078e0212 */
[----:B------:R-:W-:Y:S02]  /*0d60*/  IMAD R18, R10, R15, RZ ;  /* 0x0000000f0a127224 */ /* 0x000fe400078e02ff */
[----:B------:R-:W-:Y:S02]  /*0d70*/  IMAD.IADD R16, R12, 0x1, R26 ;  /* 0x000000010c107824 */ /* 0x000fe400078e021a */
[C---:B------:R-:W-:Y:S01]  /*0d80*/  VIADD R24, R13.reuse, 0x600 ;  /* 0x000006000d187836 */ /* 0x040fe20000000000 */
[----:B------:R-:W-:Y:S01]  /*0d90*/  ATOMS.ADD RZ, [R7], R18 ;  /* 0x0000001207ff738c */ /* 0x000fe20000000000 */
[C---:B------:R-:W-:Y:S02]  /*0da0*/  VIADD R26, R13.reuse, 0x800 ;  /* 0x000008000d1a7836 */ /* 0x040fe40000000000 */
[C---:B------:R-:W-:Y:S01]  /*0db0*/  VIADD R28, R13.reuse, 0xa00 ;  /* 0x00000a000d1c7836 */ /* 0x040fe20000000000 */
[----:B------:R0:W-:Y:S01]  /*0dc0*/  ATOMS.ADD RZ, [R6], R19 ;  /* 0x0000001306ff738c */ /* 0x0001e20000000000 */
[----:B------:R-:W-:Y:S01]  /*0dd0*/  IADD3 R15, PT, PT, R13, 0xe00, RZ ;  /* 0x00000e000d0f7810 */ /* 0x000fe20007ffe0ff */
[----:B------:R-:W-:Y:S01]  /*0de0*/  VIADD R14, R14, 0x10 ;  /* 0x000000100e0e7836 */ /* 0x000fe20000000000 */
[----:B------:R-:W-:-:S02]  /*0df0*/  SHF.R.U32.HI R24, RZ, 0x3, R24 ;  /* 0x00000003ff187819 */ /* 0x000fc40000011618 */
[----:B------:R-:W-:Y:S01]  /*0e00*/  SHF.R.U32.HI R26, RZ, 0x3, R26 ;  /* 0x00000003ff1a7819 */ /* 0x000fe2000001161a */
[----:B0-----:R-:W-:Y:S01]  /*0e10*/  VIADD R6, R13, 0xc00 ;  /* 0x00000c000d067836 */ /* 0x001fe20000000000 */
[----:B------:R-:W-:Y:S02]  /*0e20*/  SHF.R.U32.HI R28, RZ, 0x3, R28 ;  /* 0x00000003ff1c7819 */ /* 0x000fe4000001161c */
[----:B------:R-:W-:Y:S02]  /*0e30*/  LOP3.LUT R7, R24, 0x1fffffc0, RZ, 0xc0, !PT ;  /* 0x1fffffc018077812 */ /* 0x000fe400078ec0ff */
[----:B------:R-:W-:Y:S02]  /*0e40*/  SHF.R.U32.HI R6, RZ, 0x3, R6 ;  /* 0x00000003ff067819 */ /* 0x000fe40000011606 */
[----:B------:R-:W-:Y:S02]  /*0e50*/  ISETP.NE.AND P0, PT, R14, RZ, PT ;  /* 0x000000ff0e00720c */ /* 0x000fe40003f05270 */
[----:B------:R-:W-:Y:S01]  /*0e60*/  LOP3.LUT R19, R6, 0x1fffffc0, RZ, 0xc0, !PT ;  /* 0x1fffffc006137812 */ /* 0x000fe200078ec0ff */
[----:B------:R-:W-:-:S04]  /*0e70*/  IMAD.IADD R6, R12, 0x1, R7 ;  /* 0x000000010c067824 */ /* 0x000fc800078e0207 */
[----:B------:R-:W-:Y:S02]  /*0e80*/  IMAD.IADD R19, R12, 0x1, R19 ;  /* 0x000000010c137824 */ /* 0x000fe400078e0213 */
[----:B------:R-:W-:Y:S02]  /*0e90*/  VIADD R13, R13, 0x2000 ;  /* 0x000020000d0d7836 */ /* 0x000fe40000000000 */
[----:B------:R-:W-:-:S05]  /*0ea0*/  IMAD R17, R10, R17, RZ ;  /* 0x000000110a117224 */ /* 0x000fca00078e02ff */
[----:B------:R0:W-:Y:S01]  /*0eb0*/  ATOMS.ADD RZ, [R16], R17 ;  /* 0x0000001110ff738c */ /* 0x0001e20000000000 */
[----:B--2---:R-:W-:-:S05]  /*0ec0*/  IMAD R21, R10, R21, RZ ;  /* 0x000000150a157224 */ /* 0x004fca00078e02ff */
[----:B------:R1:W-:Y:S01]  /*0ed0*/  ATOMS.ADD RZ, [R20], R21 ;  /* 0x0000001514ff738c */ /* 0x0003e20000000000 */
[----:B0-----:R-:W-:Y:S02]  /*0ee0*/  SHF.R.U32.HI R16, RZ, 0x3, R15 ;  /* 0x00000003ff107819 */ /* 0x001fe4000001160f */
[----:B------:R-:W-:Y:S02]  /*0ef0*/  LOP3.LUT R15, R26, 0x1fffffc0, RZ, 0xc0, !PT ;  /* 0x1fffffc01a0f7812 */ /* 0x000fe400078ec0ff */
[----:B------:R-:W-:Y:S01]  /*0f00*/  LOP3.LUT R17, R28, 0x1fffffc0, RZ, 0xc0, !PT ;  /* 0x1fffffc01c117812 */ /* 0x000fe200078ec0ff */
[----:B---3--:R-:W-:Y:S01]  /*0f10*/  IMAD R23, R10, R23, RZ ;  /* 0x000000170a177224 */ /* 0x008fe200078e02ff */
[----:B-1----:R-:W-:Y:S01]  /*0f20*/  LOP3.LUT R21, R16, 0x1fffffc0, RZ, 0xc0, !PT ;  /* 0x1fffffc010157812 */ /* 0x002fe200078ec0ff */
[----:B------:R-:W-:-:S03]  /*0f30*/  IMAD.IADD R7, R12, 0x1, R15 ;  /* 0x000000010c077824 */ /* 0x000fc600078e020f */
[----:B------:R2:W-:Y:S01]  /*0f40*/  ATOMS.ADD RZ, [R6], R23 ;  /* 0x0000001706ff738c */ /* 0x0005e20000000000 */
[----:B------:R-:W-:Y:S02]  /*0f50*/  IMAD.IADD R17, R12, 0x1, R17 ;  /* 0x000000010c117824 */ /* 0x000fe400078e0211 */
[----:B----4-:R-:W-:Y:S02]  /*0f60*/  IMAD R16, R10, R29, RZ ;  /* 0x0000001d0a107224 */ /* 0x010fe400078e02ff */
[----:B------:R-:W-:-:S03]  /*0f70*/  IMAD.IADD R21, R12, 0x1, R21 ;  /* 0x000000010c157824 */ /* 0x000fc600078e0215 */
[----:B------:R2:W-:Y:S01]  /*0f80*/  ATOMS.ADD RZ, [R7], R16 ;  /* 0x0000001007ff738c */ /* 0x0005e20000000000 */
[----:B------:R-:W-:-:S05]  /*0f90*/  IMAD R18, R10, R27, RZ ;  /* 0x0000001b0a127224 */ /* 0x000fca00078e02ff */
[----:B------:R2:W-:Y:S01]  /*0fa0*/  ATOMS.ADD RZ, [R17], R18 ;  /* 0x0000001211ff738c */ /* 0x0005e20000000000 */
[C---:B------:R-:W-:Y:S02]  /*0fb0*/  IMAD R20, R10.reuse, R25, RZ ;  /* 0x000000190a147224 */ /* 0x040fe400078e02ff */
[----:B------:R-:W-:-:S03]  /*0fc0*/  IMAD R22, R10, R22, RZ ;  /* 0x000000160a167224 */ /* 0x000fc600078e02ff */
[----:B------:R2:W-:Y:S04]  /*0fd0*/  ATOMS.ADD RZ, [R19], R20 ;  /* 0x0000001413ff738c */ /* 0x0005e80000000000 */
[----:B------:R2:W-:Y:S01]  /*0fe0*/  ATOMS.ADD RZ, [R21], R22 ;  /* 0x0000001615ff738c */ /* 0x0005e20000000000 */
[----:B------:R-:W-:Y:S05]  /*0ff0*/  @P0 BRA `(.L_x_22) ;  /* 0xfffffff800300947 */ /* 0x000fea000383ffff */
[----:B------:R-:W-:Y:S05]  /*1000*/  BSYNC.RECONVERGENT B2 ;  /* 0x0000000000027941 */ /* 0x000fea0003800200 */
.L_x_21:
[----:B------:R-:W-:-:S07]  /*1010*/  IADD3 R13, PT, PT, R13, -0x1000, RZ ;  /* 0xfffff0000d0d7810 */ /* 0x000fce0007ffe0ff */
.L_x_20:
[----:B------:R-:W-:Y:S05]  /*1020*/  BSYNC.RECONVERGENT B1 ;  /* 0x0000000000017941 */ /* 0x000fea0003800200 */
.L_x_19:
[----:B------:R-:W-:-:S13]  /*1030*/  LOP3.LUT P0, R4, R11, 0xf, RZ, 0xc0, !PT ;  /* 0x0000000f0b047812 */ /* 0x000fda000780c0ff */
[----:B------:R-:W-:Y:S05]  /*1040*/  @!P0 BRA `(.L_x_18) ;  /* 0x0000000400ec8947 */ /* 0x000fea0003800000 */
[----:B------:R-:W-:Y:S01]  /*1050*/  ISETP.GE.U32.AND P0, PT, R4, 0x8, PT ;  /* 0x000000080400780c */ /* 0x000fe20003f06070 */
[----:B------:R-:W-:Y:S01]  /*1060*/  BSSY.RECONVERGENT B1, `(.L_x_23) ;  /* 0x0000040000017945 */ /* 0x000fe20003800200 */
[----:B--2---:R-:W-:Y:S02]  /*1070*/  LEA R6, R8, UR5, 0x4 ;  /* 0x0000000508067c11 */ /* 0x004fe4000f8e20ff */
[----:B------:R-:W-:-:S03]  /*1080*/  LOP3.LUT R16, R11, 0x7, RZ, 0xc0, !PT ;  /* 0x000000070b107812 */ /* 0x000fc600078ec0ff */
[----:B------:R-:W-:Y:S01]  /*1090*/  IMAD R6, R9, 0x4, R6 ;  /* 0x0000000409067824 */ /* 0x000fe200078e0206 */
[----:B------:R-:W-:-:S05]  /*10a0*/  ISETP.NE.AND P1, PT, R16, RZ, PT ;  /* 0x000000ff1000720c */ /* 0x000fca0003f25270 */
[----:B------:R-:W-:Y:S08]  /*10b0*/  @!P0 BRA `(.L_x_24) ;  /* 0x0000000000e88947 */ /* 0x000ff00003800000 */
[----:B------:R-:W0:Y:S02]  /*10c0*/  LDC.64 R4, c[0x0][0x388] ;  /* 0x0000e200ff047b82 */ /* 0x000e240000000a00 */
[----:B0-----:R-:W-:-:S05]  /*10d0*/  IMAD.WIDE.U32 R4, R13, 0x2, R4 ;  /* 0x000000020d047825 */ /* 0x001fca00078e0004 */
[----:B------:R-:W1:Y:S04]  /*10e0*/  LDG.E.S16 R27, desc[UR8][R4.64] ;  /* 0x00000008041b7981 */ /* 0x000e68000c1e1700 */
[----:B------:R-:W2:Y:S04]  /*10f0*/  LDG.E.S16 R23, desc[UR8][R4.64+0x400] ;  /* 0x0004000804177981 */ /* 0x000ea8000c1e1700 */
[----:B------:R-:W3:Y:S04]  /*1100*/  LDG.E.S16 R21, desc[UR8][R4.64+0x800] ;  /* 0x0008000804157981 */ /* 0x000ee8000c1e1700 */
[----:B------:R-:W4:Y:S04]  /*1110*/  LDG.E.S16 R15, desc[UR8][R4.64+0xc00] ;  /* 0x000c0008040f7981 */ /* 0x000f28000c1e1700 */
[----:B------:R-:W5:Y:S04]  /*1120*/  LDG.E.S16 R7, desc[UR8][R4.64+0x1000] ;  /* 0x0010000804077981 */ /* 0x000f68000c1e1700 */
[----:B------:R-:W5:Y:S04]  /*1130*/  LDG.E.S16 R17, desc[UR8][R4.64+0x1400] ;  /* 0x0014000804117981 */ /* 0x000f68000c1e1700 */
[----:B------:R-:W5:Y:S04]  /*1140*/  LDG.E.S16 R19, desc[UR8][R4.64+0x1800] ;  /* 0x0018000804137981 */ /* 0x000f68000c1e1700 */
[----:B------:R0:W5:Y:S01]  /*1150*/  LDG.E.S16 R25, desc[UR8][R4.64+0x1c00] ;  /* 0x001c000804197981 */ /* 0x000162000c1e1700 */
[C---:B------:R-:W-:Y:S01]  /*1160*/  VIADD R14, R13.reuse, 0x200 ;  /* 0x000002000d0e7836 */ /* 0x040fe20000000000 */
[----:B------:R-:W-:Y:S01]  /*1170*/  SHF.R.U32.HI R12, RZ, 0x3, R13 ;  /* 0x00000003ff0c7819 */ /* 0x000fe2000001160d */
[----:B------:R-:W-:-:S02]  /*1180*/  VIADD R18, R13, 0x400 ;  /* 0x000004000d127836 */ /* 0x000fc40000000000 */
[C---:B------:R-:W-:Y:S01]  /*1190*/  VIADD R20, R13.reuse, 0xa00 ;  /* 0x00000a000d147836 */ /* 0x040fe20000000000 */
[----:B------:R-:W-:Y:S01]  /*11a0*/  SHF.R.U32.HI R14, RZ, 0x3, R14 ;  /* 0x00000003ff0e7819 */ /* 0x000fe2000001160e */
[C---:B------:R-:W-:Y:S01]  /*11b0*/  VIADD R22, R13.reuse, 0xc00 ;  /* 0x00000c000d167836 */ /* 0x040fe20000000000 */
[----:B------:R-:W-:Y:S01]  /*11c0*/  SHF.R.U32.HI R18, RZ, 0x3, R18 ;  /* 0x00000003ff127819 */ /* 0x000fe20000011612 */
[C---:B------:R-:W-:Y:S01]  /*11d0*/  VIADD R24, R13.reuse, 0xe00 ;  /* 0x00000e000d187836 */ /* 0x040fe20000000000 */
[----:B------:R-:W-:Y:S01]  /*11e0*/  LOP3.LUT R29, R12, 0x1fffffc0, RZ, 0xc0, !PT ;  /* 0x1fffffc00c1d7812 */ /* 0x000fe200078ec0ff */
[C---:B0-----:R-:W-:Y:S01]  /*11f0*/  VIADD R5, R13.reuse, 0x600 ;  /* 0x000006000d057836 */ /* 0x041fe20000000000 */
[----:B------:R-:W-:Y:S02]  /*1200*/  LOP3.LUT R14, R14, 0x1fffffc0, RZ, 0xc0, !PT ;  /* 0x1fffffc00e0e7812 */ /* 0x000fe400078ec0ff */
[----:B------:R-:W-:Y:S01]  /*1210*/  LOP3.LUT R18, R18, 0x1fffffc0, RZ, 0xc0, !PT ;  /* 0x1fffffc012127812 */ /* 0x000fe200078ec0ff */
[C---:B------:R-:W-:Y:S01]  /*1220*/  IMAD.IADD R29, R6.reuse, 0x1, R29 ;  /* 0x00000001061d7824 */ /* 0x040fe200078e021d */
[C---:B------:R-:W-:Y:S01]  /*1230*/  IADD3 R12, PT, PT, R13.reuse, 0x800, RZ ;  /* 0x000008000d0c7810 */ /* 0x040fe20007ffe0ff */
[C---:B------:R-:W-:Y:S01]  /*1240*/  IMAD.IADD R14, R6.reuse, 0x1, R14 ;  /* 0x00000001060e7824 */ /* 0x040fe200078e020e */
[----:B------:R-:W-:Y:S01]  /*1250*/  SHF.R.U32.HI R5, RZ, 0x3, R5 ;  /* 0x00000003ff057819 */ /* 0x000fe20000011605 */
[----:B------:R-:W-:Y:S01]  /*1260*/  IMAD.IADD R18, R6, 0x1, R18 ;  /* 0x0000000106127824 */ /* 0x000fe200078e0212 */
[----:B------:R-:W-:Y:S01]  /*1270*/  SHF.R.U32.HI R12, RZ, 0x3, R12 ;  /* 0x00000003ff0c7819 */ /* 0x000fe2000001160c */
[----:B------:R-:W-:Y:S01]  /*1280*/  VIADD R13, R13, 0x1000 ;  /* 0x000010000d0d7836 */ /* 0x000fe20000000000 */
[----:B------:R-:W-:-:S02]  /*1290*/  SHF.R.U32.HI R20, RZ, 0x3, R20 ;  /* 0x00000003ff147819 */ /* 0x000fc40000011614 */
[----:B------:R-:W-:Y:S02]  /*12a0*/  SHF.R.U32.HI R22, RZ, 0x3, R22 ;  /* 0x00000003ff167819 */ /* 0x000fe40000011616 */
[----:B------:R-:W-:Y:S02]  /*12b0*/  LOP3.LUT R5, R5, 0x1fffffc0, RZ, 0xc0, !PT ;  /* 0x1fffffc005057812 */ /* 0x000fe400078ec0ff */
[----:B------:R-:W-:-:S03]  /*12c0*/  SHF.R.U32.HI R24, RZ, 0x3, R24 ;  /* 0x00000003ff187819 */ /* 0x000fc60000011618 */
[----:B------:R-:W-:Y:S02]  /*12d0*/  IMAD.IADD R5, R6, 0x1, R5 ;  /* 0x0000000106057824 */ /* 0x000fe400078e0205 */
[----:B-1----:R-:W-:Y:S01]  /*12e0*/  IMAD R4, R10, R27, RZ ;  /* 0x0000001b0a047224 */ /* 0x002fe200078e02ff */
[----:B------:R-:W-:Y:S01]  /*12f0*/  LOP3.LUT R27, R22, 0x1fffffc0, RZ, 0xc0, !PT ;  /* 0x1fffffc0161b7812 */ /* 0x000fe200078ec0ff */
[----:B--2---:R-:W-:-:S03]  /*1300*/  IMAD R23, R10, R23, RZ ;  /* 0x000000170a177224 */ /* 0x004fc600078e02ff */
[----:B------:R0:W-:Y:S01]  /*1310*/  ATOMS.ADD RZ, [R29], R4 ;  /* 0x000000041dff738c */ /* 0x0001e20000000000 */
[----:B------:R-:W-:Y:S02]  /*1320*/  IMAD.IADD R27, R6, 0x1, R27 ;  /* 0x00000001061b7824 */ /* 0x000fe400078e021b */
[----:B---3--:R-:W-:Y:S01]  /*1330*/  IMAD R21, R10, R21, RZ ;  /* 0x000000150a157224 */ /* 0x008fe200078e02ff */
[----:B------:R1:W-:Y:S04]  /*1340*/  ATOMS.ADD RZ, [R14], R23 ;  /* 0x000000170eff738c */ /* 0x0003e80000000000 */
[----:B------:R2:W-:Y:S01]  /*1350*/  ATOMS.ADD RZ, [R18], R21 ;  /* 0x0000001512ff738c */ /* 0x0005e20000000000 */
[----:B0-----:R-:W-:Y:S01]  /*1360*/  LOP3.LUT R29, R24, 0x1fffffc0, RZ, 0xc0, !PT ;  /* 0x1fffffc0181d7812 */ /* 0x001fe200078ec0ff */
[----:B----4-:R-:W-:Y:S01]  /*1370*/  IMAD R4, R10, R15, RZ ;  /* 0x0000000f0a047224 */ /* 0x010fe200078e02ff */
[----:B-1----:R-:W-:Y:S01]  /*1380*/  LOP3.LUT R23, R20, 0x1fffffc0, RZ, 0xc0, !PT ;  /* 0x1fffffc014177812 */ /* 0x002fe200078ec0ff */
[----:B-----5:R-:W-:Y:S01]  /*1390*/  IMAD R14, R10, R17, RZ ;  /* 0x000000110a0e7224 */ /* 0x020fe200078e02ff */
[----:B------:R-:W-:-:S02]  /*13a0*/  IADD3 R29, PT, PT, R6, R29, RZ ;  /* 0x0000001d061d7210 */ /* 0x000fc40007ffe0ff */
[----:B------:R0:W-:Y:S01]  /*13b0*/  ATOMS.ADD RZ, [R5], R4 ;  /* 0x0000000405ff738c */ /* 0x0001e20000000000 */
[----:B--2---:R-:W-:Y:S01]  /*13c0*/  LOP3.LUT R21, R12, 0x1fffffc0, RZ, 0xc0, !PT ;  /* 0x1fffffc00c157812 */ /* 0x004fe200078ec0ff */
[----:B------:R-:W-:Y:S02]  /*13d0*/  IMAD R12, R10, R7, RZ ;  /* 0x000000070a0c7224 */ /* 0x000fe400078e02ff */
[C---:B------:R-:W-:Y:S02]  /*13e0*/  IMAD.IADD R23, R6.reuse, 0x1, R23 ;  /* 0x0000000106177824 */ /* 0x040fe400078e0217 */
[----:B------:R-:W-:Y:S02]  /*13f0*/  IMAD.IADD R21, R6, 0x1, R21 ;  /* 0x0000000106157824 */ /* 0x000fe400078e0215 */
[C---:B------:R-:W-:Y:S02]  /*1400*/  IMAD R18, R10.reuse, R19, RZ ;  /* 0x000000130a127224 */ /* 0x040fe400078e02ff */
[----:B------:R-:W-:Y:S01]  /*1410*/  IMAD R20, R10, R25, RZ ;  /* 0x000000190a147224 */ /* 0x000fe200078e02ff */
[----:B------:R0:W-:Y:S04]  /*1420*/  ATOMS.ADD RZ, [R21], R12 ;  /* 0x0000000c15ff738c */ /* 0x0001e80000000000 */
[----:B------:R0:W-:Y:S04]  /*1430*/  ATOMS.ADD RZ, [R23], R14 ;  /* 0x0000000e17ff738c */ /* 0x0001e80000000000 */
[----:B------:R0:W-:Y:S04]  /*1440*/  ATOMS.ADD RZ, [R27], R18 ;  /* 0x000000121bff738c */ /* 0x0001e80000000000 */
[----:B------:R0:W-:Y:S02]  /*1450*/  ATOMS.ADD RZ, [R29], R20 ;  /* 0x000000141dff738c */ /* 0x0001e40000000000 */
.L_x_24:
[----:B------:R-:W-:Y:S05]  /*1460*/  BSYNC.RECONVERGENT B1 ;  /* 0x0000000000017941 */ /* 0x000fea0003800200 */
.L_x_23:
[----:B------:R-:W-:Y:S05]  /*1470*/  @!P1 BRA `(.L_x_18) ;  /* 0x0000000000e09947 */ /* 0x000fea0003800000 */
[----:B------:R-:W-:Y:S01]  /*1480*/  ISETP.GE.U32.AND P0, PT, R16, 0x4, PT ;  /* 0x000000041000780c */ /* 0x000fe20003f06070 */
[----:B------:R-:W-:Y:S01]  /*1490*/  BSSY.RECONVERGENT B1, `(.L_x_25) ;  /* 0x0000022000017945 */ /* 0x000fe20003800200 */
[----:B------:R-:W-:-:S04]  /*14a0*/  LOP3.LUT R11, R11, 0x3, RZ, 0xc0, !PT ;  /* 0x000000030b0b7812 */ /* 0x000fc800078ec0ff */
[----:B------:R-:W-:-:S07]  /*14b0*/  ISETP.NE.AND P1, PT, R11, RZ, PT ;  /* 0x000000ff0b00720c */ /* 0x000fce0003f25270 */
[----:B------:R-:W-:Y:S06]  /*14c0*/  @!P0 BRA `(.L_x_26) ;  /* 0x0000000000788947 */ /* 0x000fec0003800000 */
[----:B0-----:R-:W0:Y:S02]  /*14d0*/  LDC.64 R4, c[0x0][0x388] ;  /* 0x0000e200ff047b82 */ /* 0x001e240000000a00 */
[----:B0-----:R-:W-:-:S05]  /*14e0*/  IMAD.WIDE.U32 R18, R13, 0x2, R4 ;  /* 0x000000020d127825 */ /* 0x001fca00078e0004 */
[----:B------:R-:W1:Y:S04]  /*14f0*/  LDG.E.S16 R17, desc[UR8][R18.64] ;  /* 0x0000000812117981 */ /* 0x000e68000c1e1700 */
[----:B------:R-:W2:Y:S04]  /*1500*/  LDG.E.S16 R15, desc[UR8][R18.64+0x400] ;  /* 0x00040008120f7981 */ /* 0x000ea8000c1e1700 */
[----:B------:R-:W3:Y:S04]  /*1510*/  LDG.E.S16 R5, desc[UR8][R18.64+0x800] ;  /* 0x0008000812057981 */ /* 0x000ee8000c1e1700 */
[----:B------:R0:W4:Y:S01]  /*1520*/  LDG.E.S16 R7, desc[UR8][R18.64+0xc00] ;  /* 0x000c000812077981 */ /* 0x000122000c1e1700 */
[C---:B------:R-:W-:Y:S01]  /*1530*/  VIADD R12, R13.reuse, 0x200 ;  /* 0x000002000d0c7836 */ /* 0x040fe20000000000 */
[----:B------:R-:W-:Y:S01]  /*1540*/  SHF.R.U32.HI R4, RZ, 0x3, R13 ;  /* 0x00000003ff047819 */ /* 0x000fe2000001160d */
[----:B------:R-:W-:-:S02]  /*1550*/  VIADD R14, R13, 0x400 ;  /* 0x000004000d0e7836 */ /* 0x000fc40000000000 */
[C---:B------:R-:W-:Y:S01]  /*1560*/  VIADD R16, R13.reuse, 0x600 ;  /* 0x000006000d107836 */ /* 0x040fe20000000000 */
[----:B------:R-:W-:Y:S01]  /*1570*/  SHF.R.U32.HI R12, RZ, 0x3, R12 ;  /* 0x00000003ff0c7819 */ /* 0x000fe2000001160c */
[----:B------:R-:W-:Y:S01]  /*1580*/  VIADD R13, R13, 0x800 ;  /* 0x000008000d0d7836 */ /* 0x000fe20000000000 */
[----:B------:R-:W-:Y:S02]  /*1590*/  SHF.R.U32.HI R14, RZ, 0x3, R14 ;  /* 0x00000003ff0e7819 */ /* 0x000fe4000001160e */
[----:B------:R-:W-:Y:S02]  /*15a0*/  SHF.R.U32.HI R16, RZ, 0x3, R16 ;  /* 0x00000003ff107819 */ /* 0x000fe40000011610 */
[----:B------:R-:W-:Y:S02]  /*15b0*/  LOP3.LUT R21, R4, 0x1fffffc0, RZ, 0xc0, !PT ;  /* 0x1fffffc004157812 */ /* 0x000fe400078ec0ff */
[----:B------:R-:W-:Y:S02]  /*15c0*/  LOP3.LUT R23, R12, 0x1fffffc0, RZ, 0xc0, !PT ;  /* 0x1fffffc00c177812 */ /* 0x000fe400078ec0ff */
[----:B------:R-:W-:Y:S01]  /*15d0*/  LOP3.LUT R25, R14, 0x1fffffc0, RZ, 0xc0, !PT ;  /* 0x1fffffc00e197812 */ /* 0x000fe200078ec0ff */
[----:B------:R-:W-:Y:S01]  /*15e0*/  IMAD.IADD R21, R6, 0x1, R21 ;  /* 0x0000000106157824 */ /* 0x000fe200078e0215 */
[----:B0-----:R-:W-:Y:S01]  /*15f0*/  LOP3.LUT R19, R16, 0x1fffffc0, RZ, 0xc0, !PT ;  /* 0x1fffffc010137812 */ /* 0x001fe200078ec0ff */
[----:B------:R-:W-:-:S02]  /*1600*/  IMAD.IADD R23, R6, 0x1, R23 ;  /* 0x0000000106177824 */ /* 0x000fc400078e0217 */
[C---:B------:R-:W-:Y:S01]  /*1610*/  IMAD.IADD R25, R6.reuse, 0x1, R25 ;  /* 0x0000000106197824 */ /* 0x040fe200078e0219 */
[----:B------:R-:W-:Y:S01]  /*1620*/  IADD3 R19, PT, PT, R6, R19, RZ ;  /* 0x0000001306137210 */ /* 0x000fe20007ffe0ff */
[C---:B-1----:R-:W-:Y:S02]  /*1630*/  IMAD R4, R10.reuse, R17, RZ ;  /* 0x000000110a047224 */ /* 0x042fe400078e02ff */
[----:B--2---:R-:W-:-:S03]  /*1640*/  IMAD R6, R10, R15, RZ ;  /* 0x0000000f0a067224 */ /* 0x004fc600078e02ff */
[----:B------:R2:W-:Y:S01]  /*1650*/  ATOMS.ADD RZ, [R21], R4 ;  /* 0x0000000415ff738c */ /* 0x0005e20000000000 */
[----:B---3--:R-:W-:-:S03]  /*1660*/  IMAD R12, R10, R5, RZ ;  /* 0x000000050a0c7224 */ /* 0x008fc600078e02ff */
[----:B------:R2:W-:Y:S01]  /*1670*/  ATOMS.ADD RZ, [R23], R6 ;  /* 0x0000000617ff738c */ /* 0x0005e20000000000 */
[----:B----4-:R-:W-:-:S03]  /*1680*/  IMAD R14, R10, R7, RZ ;  /* 0x000000070a0e7224 */ /* 0x010fc600078e02ff */
[----:B------:R2:W-:Y:S04]  /*1690*/  ATOMS.ADD RZ, [R25], R12 ;  /* 0x0000000c19ff738c */ /* 0x0005e80000000000 */
[----:B------:R2:W-:Y:S02]  /*16a0*/  ATOMS.ADD RZ, [R19], R14 ;  /* 0x0000000e13ff738c */ /* 0x0005e40000000000 */
.L_x_26:
[----:B------:R-:W-:Y:S05]  /*16b0*/  BSYNC.RECONVERGENT B1 ;  /* 0x0000000000017941 */ /* 0x000fea0003800200 */
.L_x_25:
[----:B------:R-:W-:Y:S05]  /*16c0*/  @!P1 BRA `(.L_x_18) ;  /* 0x00000000004c9947 */ /* 0x000fea0003800000 */
[----:B0-2---:R-:W0:Y:S01]  /*16d0*/  LDC.64 R4, c[0x0][0x388] ;  /* 0x0000e200ff047b82 */ /* 0x005e220000000a00 */
[----:B------:R-:W-:Y:S01]  /*16e0*/  SHF.R.U32.HI R6, RZ, 0x3, R13 ;  /* 0x00000003ff067819 */ /* 0x000fe2000001160d */
[----:B------:R-:W-:-:S03]  /*16f0*/  IMAD.MOV R11, RZ, RZ, -R11 ;  /* 0x000000ffff0b7224 */ /* 0x000fc600078e0a0b */
[----:B------:R-:W-:-:S05]  /*1700*/  LOP3.LUT R7, R6, 0x1fffffc0, RZ, 0xc0, !PT ;  /* 0x1fffffc006077812 */ /* 0x000fca00078ec0ff */
[----:B------:R-:W-:-:S04]  /*1710*/  IMAD R8, R8, 0x10, R7 ;  /* 0x0000001008087824 */ /* 0x000fc800078e0207 */
[----:B------:R-:W-:-:S04]  /*1720*/  IMAD R8, R9, 0x4, R8 ;  /* 0x0000000409087824 */ /* 0x000fc800078e0208 */
[----:B------:R-:W-:Y:S02]  /*1730*/  VIADD R8, R8, UR5 ;  /* 0x0000000508087c36 */ /* 0x000fe40008000000 */
[----:B0-----:R-:W-:-:S04]  /*1740*/  IMAD.WIDE.U32 R4, R13, 0x2, R4 ;  /* 0x000000020d047825 */ /* 0x001fc800078e0004 */
[----:B------:R-:W-:-:S07]  /*1750*/  IMAD.MOV.U32 R9, RZ, RZ, R5 ;  /* 0x000000ffff097224 */ /* 0x000fce00078e0005 */
.L_x_27:
[----:B------:R-:W-:-:S06]  /*1760*/  IMAD.MOV.U32 R5, RZ, RZ, R9 ;  /* 0x000000ffff057224 */ /* 0x000fcc00078e0009 */
[----:B------:R0:W1:Y:S01]  /*1770*/  LDG.E.S16 R5, desc[UR8][R4.64] ;  /* 0x0000000804057981 */ /* 0x000062000c1e1700 */
[----:B------:R-:W-:-:S04]  /*1780*/  IADD3 R11, PT, PT, R11, 0x1, RZ ;  /* 0x000000010b0b7810 */ /* 0x000fc80007ffe0ff */
[----:B------:R-:W-:Y:S02]  /*1790*/  ISETP.NE.AND P0, PT, R11, RZ, PT ;  /* 0x000000ff0b00720c */ /* 0x000fe40003f05270 */
[----:B0-----:R-:W-:-:S05]  /*17a0*/  IADD3 R4, P1, PT, R4, 0x400, RZ ;  /* 0x0000040004047810 */ /* 0x001fca0007f3e0ff */
[----:B------:R-:W-:Y:S02]  /*17b0*/  IMAD.X R9, RZ, RZ, R9, P1 ;  /* 0x000000ffff097224 */ /* 0x000fe400008e0609 */
[----:B-1----:R-:W-:-:S05]  /*17c0*/  IMAD R7, R10, R5, RZ ;  /* 0x000000050a077224 */ /* 0x002fca00078e02ff */
[----:B------:R0:W-:Y:S02]  /*17d0*/  ATOMS.ADD RZ, [R8], R7 ;  /* 0x0000000708ff738c */ /* 0x0001e40000000000 */
[----:B0-----:R-:W-:Y:S01]  /*17e0*/  VIADD R8, R8, 0x40 ;  /* 0x0000004008087836 */ /* 0x001fe20000000000 */
[----:B------:R-:W-:Y:S06]  /*17f0*/  @P0 BRA `(.L_x_27) ;  /* 0xfffffffc00d80947 */ /* 0x000fec000383ffff */
.L_x_18:
[----:B------:R-:W-:Y:S05]  /*1800*/  BSYNC.RECONVERGENT B0 ;  /* 0x0000000000007941 */ /* 0x000fea0003800200 */
.L_x_17:
[----:B------:R-:W-:Y:S01]  /*1810*/  BAR.SYNC.DEFER_BLOCKING 0x0 ;  /* 0x0000000000007b1d */ /* 0x000fe20000010000 */
[----:B------:R-:W-:-:S13]  /*1820*/  ISETP.GT.U32.AND P0, PT, R0, 0x1f, PT ;  /* 0x0000001f0000780c */ /* 0x000fda0003f04070 */
[----:B------:R-:W-:Y:S05]  /*1830*/  @P0 EXIT ;  /* 0x000000000000094d */ /* 0x000fea0003800000 */
[C---:B0-2---:R-:W-:Y:S01]  /*1840*/  LEA R20, R0.reuse, UR5, 0x6 ;  /* 0x0000000500147c11 */ /* 0x045fe2000f8e30ff */
[----:B------:R-:W-:Y:S01]  /*1850*/  IMAD R3, R3, 0x24, R2 ;  /* 0x0000002403037824 */ /* 0x000fe200078e0202 */
[----:B------:R-:W0:Y:S03]  /*1860*/  LDCU.64 UR6, c[0x0][0x390] ;  /* 0x00007200ff0677ac */ /* 0x000e260008000a00 */
[----:B-1-3--:R-:W1:Y:S01]  /*1870*/  LDS.128 R4, [R20+0x10] ;  /* 0x0000100014047984 */ /* 0x00ae620000000c00 */
[----:B------:R-:W-:-:S03]  /*1880*/  IMAD R0, R0, 0x144, R3 ;  /* 0x0000014400007824 */ /* 0x000fc600078e0203 */
[----:B------:R-:W2:Y:S01]  /*1890*/  LDS.128 R8, [R20] ;  /* 0x0000000014087984 */ /* 0x000ea20000000c00 */
[----:B------:R-:W-:-:S03]  /*18a0*/  VIADD R0, R0, 0x13 ;  /* 0x0000001300007836 */ /* 0x000fc60000000000 */
[----:B------:R-:W3:Y:S04]  /*18b0*/  LDS.128 R12, [R20+0x20] ;  /* 0x00002000140c7984 */ /* 0x000ee80000000c00 */
[----:B------:R-:W4:Y:S01]  /*18c0*/  LDS.128 R16, [R20+0x30] ;  /* 0x0000300014107984 */ /* 0x000f220000000c00 */
[C---:B-1----:R-:W-:Y:S01]  /*18d0*/  IMAD.IADD R2, R6.reuse, 0x1, R7 ;  /* 0x0000000106027824 */ /* 0x042fe200078e0207 */
[----:B------:R-:W-:Y:S02]  /*18e0*/  IADD3 R3, PT, PT, R6, R4, R5 ;  /* 0x0000000406037210 */ /* 0x000fe40007ffe005 */
[----:B--2---:R-:W-:Y:S02]  /*18f0*/  IADD3 R8, PT, PT, R10, R8, R9 ;  /* 0x000000080a087210 */ /* 0x004fe40007ffe009 */
[----:B------:R-:W-:-:S02]  /*1900*/  IADD3 R11, PT, PT, R2, R10, R11 ;  /* 0x0000000a020b7210 */ /* 0x000fc40007ffe00b */
[----:B---3--:R-:W-:Y:S02]  /*1910*/  IADD3 R12, PT, PT, R14, R12, R13 ;  /* 0x0000000c0e0c7210 */ /* 0x008fe40007ffe00d */
[----:B------:R-:W-:Y:S02]  /*1920*/  IADD3 R9, PT, PT, R13, R9, R5 ;  /* 0x000000090d097210 */ /* 0x000fe40007ffe005 */
[----:B------:R-:W-:Y:S02]  /*1930*/  IADD3 R5, PT, PT, R5, -R2, -R13 ;  /* 0x8000000205057210 */ /* 0x000fe40007ffe80d */
[----:B----4-:R-:W-:Y:S02]  /*1940*/  IADD3 R16, PT, PT, R17, R12, R16 ;  /* 0x0000000c11107210 */ /* 0x010fe40007ffe010 */
[----:B------:R-:W-:Y:S02]  /*1950*/  IADD3 R5, PT, PT, R15, R5, R14 ;  /* 0x000000050f057210 */ /* 0x000fe40007ffe00e */
[----:B------:R-:W-:-:S02]  /*1960*/  IADD3 R8, PT, PT, R12, R8, R3 ;  /* 0x000000080c087210 */ /* 0x000fc40007ffe003 */
[----:B------:R-:W-:Y:S02]  /*1970*/  IADD3 R16, PT, PT, R3, -R16, -R18 ;  /* 0x8000001003107210 */ /* 0x000fe40007ffe812 */
[----:B------:R-:W-:Y:S01]  /*1980*/  IADD3 R2, PT, PT, R15, R11, R14 ;  /* 0x0000000b0f027210 */ /* 0x000fe20007ffe00e */
[----:B------:R-:W-:Y:S01]  /*1990*/  VIADD R8, R8, 0x40 ;  /* 0x0000004008087836 */ /* 0x000fe20000000000 */
[----:B------:R-:W-:Y:S01]  /*19a0*/  IADD3 R4, PT, PT, R18, R5, -R17 ;  /* 0x0000000512047210 */ /* 0x000fe20007ffe811 */
[----:B------:R-:W-:Y:S01]  /*19b0*/  VIADD R16, R16, 0x40 ;  /* 0x0000004010107836 */ /* 0x000fe20000000000 */
[----:B------:R-:W-:Y:S02]  /*19c0*/  IADD3 R9, PT, PT, R9, 0x40, -R2 ;  /* 0x0000004009097810 */ /* 0x000fe40007ffe802 */
[----:B------:R-:W-:Y:S02]  /*19d0*/  IADD3 R4, PT, PT, R4, 0x40, R19 ;  /* 0x0000004004047810 */ /* 0x000fe40007ffe013 */
[----:B0-----:R-:W-:-:S02]  /*19e0*/  IADD3 R2, P0, PT, R0, UR6, RZ ;  /* 0x0000000600027c10 */ /* 0x001fc4000ff1e0ff */
[----:B------:R-:W-:Y:S02]  /*19f0*/  SHF.R.S32.HI R8, RZ, 0x7, R8 ;  /* 0x00000007ff087819 */ /* 0x000fe40000011408 */
[----:B------:R-:W-:Y:S02]  /*1a00*/  SHF.R.S32.HI R9, RZ, 0x7, R9 ;  /* 0x00000007ff097819 */ /* 0x000fe40000011409 */
[----:B------:R-:W-:Y:S02]  /*1a10*/  SHF.R.S32.HI R16, RZ, 0x7, R16 ;  /* 0x00000007ff107819 */ /* 0x000fe40000011410 */
[----:B------:R-:W-:Y:S02]  /*1a20*/  SHF.R.S32.HI R4, RZ, 0x7, R4 ;  /* 0x00000007ff047819 */ /* 0x000fe40000011404 */
[----:B------:R-:W-:Y:S02]  /*1a30*/  LEA.HI.X.SX32 R3, R0, UR7, 0x1, P0 ;  /* 0x0000000700037c11 */ /* 0x000fe400080f0eff */
[----:B------:R-:W-:-:S02]  /*1a40*/  ISETP.GE.AND P0, PT, R8, -0x7f, PT ;  /* 0xffffff810800780c */ /* 0x000fc40003f06270 */
[C---:B------:R-:W-:Y:S02]  /*1a50*/  ISETP.GE.AND P1, PT, R9.reuse, -0x7f, PT ;  /* 0xffffff810900780c */ /* 0x040fe40003f26270 */
[----:B------:R-:W-:Y:S02]  /*1a60*/  ISETP.GE.AND P2, PT, R16, -0x7f, PT ;  /* 0xffffff811000780c */ /* 0x000fe40003f46270 */
[----:B------:R-:W-:Y:S02]  /*1a70*/  ISETP.GE.AND P3, PT, R4, -0x7f, PT ;  /* 0xffffff810400780c */ /* 0x000fe40003f66270 */
[----:B------:R-:W-:Y:S02]  /*1a80*/  VIMNMX R8, PT, PT, R8, 0x7f, PT ;  /* 0x0000007f08087848 */ /* 0x000fe40003fe0100 */
[----:B------:R-:W-:Y:S02]  /*1a90*/  VIMNMX R9, PT, PT, R9, 0x7f, PT ;  /* 0x0000007f09097848 */ /* 0x000fe40003fe0100 */
[----:B------:R-:W-:-:S02]  /*1aa0*/  VIMNMX R16, PT, PT, R16, 0x7f, PT ;  /* 0x0000007f10107848 */ /* 0x000fc40003fe0100 */
[----:B------:R-:W-:Y:S02]  /*1ab0*/  VIMNMX R4, PT, PT, R4, 0x7f, PT ;  /* 0x0000007f04047848 */ /* 0x000fe40003fe0100 */
[----:B------:R-:W-:Y:S02]  /*1ac0*/  LOP3.LUT R8, R8, 0x80, RZ, 0x3c, !PT ;  /* 0x0000008008087812 */ /* 0x000fe400078e3cff */
[----:B------:R-:W-:Y:S02]  /*1ad0*/  LOP3.LUT R9, R9, 0x80, RZ, 0x3c, !PT ;  /* 0x0000008009097812 */ /* 0x000fe400078e3cff */
[----:B------:R-:W-:Y:S02]  /*1ae0*/  LOP3.LUT R16, R16, 0x80, RZ, 0x3c, !PT ;  /* 0x0000008010107812 */ /* 0x000fe400078e3cff */
[----:B------:R-:W-:Y:S02]  /*1af0*/  LOP3.LUT R4, R4, 0x80, RZ, 0x3c, !PT ;  /* 0x0000008004047812 */ /* 0x000fe400078e3cff */
[----:B------:R-:W-:-:S02]  /*1b00*/  SEL R5, R8, RZ, P0 ;  /* 0x000000ff08057207 */ /* 0x000fc40000000000 */
[----:B------:R-:W-:Y:S02]  /*1b10*/  SEL R9, R9, RZ, P1 ;  /* 0x000000ff09097207 */ /* 0x000fe40000800000 */
[----:B------:R-:W-:Y:S01]  /*1b20*/  SEL R7, R16, RZ, P2 ;  /* 0x000000ff10077207 */ /* 0x000fe20001000000 */
[----:B------:R-:W-:Y:S01]  /*1b30*/  STG.E.U8 desc[UR8][R2.64], R5 ;  /* 0x0000000502007986 */ /* 0x000fe2000c101108 */
[----:B------:R-:W-:-:S03]  /*1b40*/  SEL R11, R4, RZ, P3 ;  /* 0x000000ff040b7207 */ /* 0x000fc60001800000 */
[----:B------:R-:W-:Y:S04]  /*1b50*/  STG.E.U8 desc[UR8][R2.64+0x1], R9 ;  /* 0x0000010902007986 */ /* 0x000fe8000c101108 */
[----:B------:R-:W-:Y:S04]  /*1b60*/  STG.E.U8 desc[UR8][R2.64+0x12], R7 ;  /* 0x0000120702007986 */ /* 0x000fe8000c101108 */
[----:B------:R-:W-:Y:S01]  /*1b70*/  STG.E.U8 desc[UR8][R2.64+0x13], R11 ;  /* 0x0000130b02007986 */ /* 0x000fe2000c101108 */
[----:B------:R-:W-:Y:S05]  /*1b80*/  EXIT ;  /* 0x000000000000794d */ /* 0x000fea0003800000 */
.L_x_28:
        /* <DEDUP_REMOVED lines=15> */
.L_x_48:


//--------------------- .text._Z4convPaS_S_       --------------------------
	.section	.text._Z4convPaS_S_,"ax",@progbits
	.align	128
        .global         _Z4convPaS_S_
        .type           _Z4convPaS_S_,@function
        .size           _Z4convPaS_S_,(.L_x_49 - _Z4convPaS_S_)
        .other          _Z4convPaS_S_,@"STO_CUDA_ENTRY STV_DEFAULT"
_Z4convPaS_S_:
.text._Z4convPaS_S_:
[----:B------:R-:W-:Y:S01]  /*0000*/  LDC R1, c[0x0][0x37c] ;  /* 0x0000df00ff017b82 */ /* 0x000fe20000000800 */
[----:B------:R-:W0:Y:S01]  /*0010*/  S2R R0, SR_TID.X ;  /* 0x0000000000007919 */ /* 0x000e220000002100 */
[----:B------:R-:W1:Y:S01]  /*0020*/  LDCU.64 UR4, c[0x0][0x380] ;  /* 0x00007000ff0477ac */ /* 0x000e620008000a00 */
[----:B------:R-:W0:Y:S01]  /*0030*/  S2R R5, SR_CTAID.X ;  /* 0x0000000000057919 */ /* 0x000e220000002500 */
[----:B------:R-:W2:Y:S01]  /*0040*/  LDCU.64 UR6, c[0x0][0x358] ;  /* 0x00006b00ff0677ac */ /* 0x000ea20008000a00 */
[----:B------:R-:W3:Y:S01]  /*0050*/  S2R R4, SR_CTAID.Y ;  /* 0x0000000000047919 */ /* 0x000ee20000002600 */
[----:B0-----:R-:W-:-:S04]  /*0060*/  IMAD R3, R0, 0x144, R5 ;  /* 0x0000014400037824 */ /* 0x001fc800078e0205 */
[----:B---3--:R-:W-:-:S05]  /*0070*/  IMAD R3, R4, 0x12, R3 ;  /* 0x0000001204037824 */ /* 0x008fca00078e0203 */
[----:B-1----:R-:W-:-:S05]  /*0080*/  IADD3 R2, P0, PT, R3, UR4, RZ ;  /* 0x0000000403027c10 */ /* 0x002fca000ff1e0ff */
[----:B------:R-:W-:-:S05]  /*0090*/  IMAD.X R3, RZ, RZ, UR5, P0 ;  /* 0x00000005ff037e24 */ /* 0x000fca00080e06ff */
[----:B--2---:R-:W2:Y:S04]  /*00a0*/  LDG.E.U8 R8, desc[UR6][R2.64] ;  /* 0x0000000602087981 */ /* 0x004ea8000c1e1100 */
[----:B------:R-:W3:Y:S04]  /*00b0*/  LDG.E.U8 R10, desc[UR6][R2.64+0x1] ;  /* 0x00000106020a7981 */ /* 0x000ee8000c1e1100 */
[----:B------:R-:W4:Y:S04]  /*00c0*/  LDG.E.U8 R12, desc[UR6][R2.64+0x2] ;  /* 0x00000206020c7981 */ /* 0x000f28000c1e1100 */
[----:B------:R-:W5:Y:S04]  /*00d0*/  LDG.E.U8 R14, desc[UR6][R2.64+0x12] ;  /* 0x00001206020e7981 */ /* 0x000f68000c1e1100 */
[----:B------:R-:W5:Y:S04]  /*00e0*/  LDG.E.U8 R16, desc[UR6][R2.64+0x13] ;  /* 0x0000130602107981 */ /* 0x000f68000c1e1100 */
[----:B------:R-:W5:Y:S04]  /*00f0*/  LDG.E.U8 R18, desc[UR6][R2.64+0x14] ;  /* 0x0000140602127981 */ /* 0x000f68000c1e1100 */
[----:B------:R-:W5:Y:S04]  /*0100*/  LDG.E.U8 R20, desc[UR6][R2.64+0x24] ;  /* 0x0000240602147981 */ /* 0x000f68000c1e1100 */
[----:B------:R-:W5:Y:S04]  /*0110*/  LDG.E.U8 R22, desc[UR6][R2.64+0x25] ;  /* 0x0000250602167981 */ /* 0x000f68000c1e1100 */
[----:B------:R0:W5:Y:S01]  /*0120*/  LDG.E.U8 R24, desc[UR6][R2.64+0x26] ;  /* 0x0000260602187981 */ /* 0x000162000c1e1100 */
[----:B------:R-:W-:Y:S01]  /*0130*/  MOV R9, 0x400 ;  /* 0x0000040000097802 */ /* 0x000fe20000000f00 */
[----:B------:R-:W-:Y:S01]  /*0140*/  UMOV UR5, 0x4 ;  /* 0x0000000400057882 */ /* 0x000fe20000000000 */
[----:B------:R-:W1:Y:S03]  /*0150*/  S2R R13, SR_CgaCtaId ;  /* 0x00000000000d7919 */ /* 0x000e660000008800 */
[----:B------:R-:W-:Y:S01]  /*0160*/  VIADD R6, R9, 0x80 ;  /* 0x0000008009067836 */ /* 0x000fe20000000000 */
[----:B0-----:R-:W0:Y:S02]  /*0170*/  LDC.64 R2, c[0x0][0x388] ;  /* 0x0000e200ff027b82 */ /* 0x001e240000000a00 */
[----:B0-----:R-:W-:-:S02]  /*0180*/  IMAD.WIDE.U32 R2, R0, 0x9, R2 ;  /* 0x0000000900027825 */ /* 0x001fc400078e0002 */
[C---:B-1----:R-:W-:Y:S02]  /*0190*/  LEA R7, R13.reuse, R6, 0x18 ;  /* 0x000000060d077211 */ /* 0x042fe400078ec0ff */
[----:B------:R-:W-:Y:S02]  /*01a0*/  LEA R9, R13, R9, 0x18 ;  /* 0x000000090d097211 */ /* 0x000fe400078ec0ff */
[----:B------:R-:W-:Y:S01]  /*01b0*/  IADD3 R2, P0, PT, R2, 0x128, RZ ;  /* 0x0000012802027810 */ /* 0x000fe20007f1e0ff */
[C---:B------:R-:W-:Y:S02]  /*01c0*/  IMAD R11, R0.reuse, 0x9, R7 ;  /* 0x00000009000b7824 */ /* 0x040fe400078e0207 */
[----:B------:R-:W-:Y:S02]  /*01d0*/  IMAD R6, R0, 0x4, R9 ;  /* 0x0000000400067824 */ /* 0x000fe400078e0209 */
[----:B------:R-:W-:Y:S02]  /*01e0*/  IMAD.X R3, RZ, RZ, R3, P0 ;  /* 0x000000ffff037224 */ /* 0x000fe400000e0603 */
[----:B------:R-:W-:Y:S01]  /*01f0*/  VIADD R9, R9, 0x4 ;  /* 0x0000000409097836 */ /* 0x000fe20000000000 */
[----:B--2---:R-:W-:Y:S04]  /*0200*/  STS.U8 [R11], R8 ;  /* 0x000000080b007388 */ /* 0x004fe80000000000 */
[----:B---3--:R-:W-:Y:S04]  /*0210*/  STS.U8 [R11+0x1], R10 ;  /* 0x0000010a0b007388 */ /* 0x008fe80000000000 */
[----:B----4-:R-:W-:Y:S04]  /*0220*/  STS.U8 [R11+0x2], R12 ;  /* 0x0000020c0b007388 */ /* 0x010fe80000000000 */
[----:B-----5:R-:W-:Y:S04]  /*0230*/  STS.U8 [R11+0x3], R14 ;  /* 0x0000030e0b007388 */ /* 0x020fe80000000000 */
[----:B------:R-:W-:Y:S04]  /*0240*/  STS.U8 [R11+0x4], R16 ;  /* 0x000004100b007388 */ /* 0x000fe80000000000 */
[----:B------:R-:W-:Y:S04]  /*0250*/  STS.U8 [R11+0x5], R18 ;  /* 0x000005120b007388 */ /* 0x000fe80000000000 */
[----:B------:R-:W-:Y:S04]  /*0260*/  STS.U8 [R11+0x6], R20 ;  /* 0x000006140b007388 */ /* 0x000fe80000000000 */
[----:B------:R-:W-:Y:S04]  /*0270*/  STS.U8 [R11+0x7], R22 ;  /* 0x000007160b007388 */ /* 0x000fe80000000000 */
[----:B------:R-:W-:Y:S04]  /*0280*/  STS.U8 [R11+0x8], R24 ;  /* 0x000008180b007388 */ /* 0x000fe80000000000 */
[----:B------:R-:W-:Y:S01]  /*0290*/  STS [R6], RZ ;  /* 0x000000ff06007388 */ /* 0x000fe20000000800 */
[----:B------:R-:W-:Y:S06]  /*02a0*/  BAR.SYNC.DEFER_BLOCKING 0x0 ;  /* 0x0000000000007b1d */ /* 0x000fec0000010000 */
[----:B------:R-:W-:Y:S04]  /*02b0*/  LDS.U8 R8, [R11] ;  /* 0x000000000b087984 */ /* 0x000fe80000000000 */
[----:B------:R-:W0:Y:S04]  /*02c0*/  LDS.U8 R13, [R11+0x1] ;  /* 0x000001000b0d7984 */ /* 0x000e280000000000 */
[----:B------:R-:W-:Y:S04]  /*02d0*/  LDS.U8 R10, [R11+0x2] ;  /* 0x000002000b0a7984 */ /* 0x000fe80000000000 */
[----:B------:R-:W1:Y:S04]  /*02e0*/  LDS.U8 R15, [R11+0x3] ;  /* 0x000003000b0f7984 */ /* 0x000e680000000000 */
[----:B------:R-:W-:Y:S04]  /*02f0*/  LDS.U8 R12, [R11+0x4] ;  /* 0x000004000b0c7984 */ /* 0x000fe80000000000 */
[----:B------:R-:W2:Y:S04]  /*0300*/  LDS.U8 R17, [R11+0x5] ;  /* 0x000005000b117984 */ /* 0x000ea80000000000 */
[----:B------:R-:W-:Y:S04]  /*0310*/  LDS.U8 R14, [R11+0x6] ;  /* 0x000006000b0e7984 */ /* 0x000fe80000000000 */
[----:B------:R-:W3:Y:S04]  /*0320*/  LDS.U8 R19, [R11+0x7] ;  /* 0x000007000b137984 */ /* 0x000ee80000000000 */
[----:B------:R4:W4:Y:S01]  /*0330*/  LDS.S8 R7, [R11+0x8] ;  /* 0x000008000b077984 */ /* 0x0009220000000200 */
[----:B0-----:R-:W-:-:S02]  /*0340*/  PRMT R13, R8, 0x3340, R13 ;  /* 0x00003340080d7816 */ /* 0x001fc4000000000d */
[----:B-1----:R-:W-:-:S04]  /*0350*/  PRMT R8, R10, 0x3340, R15 ;  /* 0x000033400a087816 */ /* 0x002fc8000000000f */
[----:B------:R-:W-:Y:S02]  /*0360*/  PRMT R8, R13, 0x5410, R8 ;  /* 0x000054100d087816 */ /* 0x000fe40000000008 */
[----:B--2---:R-:W-:Y:S02]  /*0370*/  PRMT R17, R12, 0x3340, R17 ;  /* 0x000033400c117816 */ /* 0x004fe40000000011 */
[----:B---3--:R-:W-:-:S04]  /*0380*/  PRMT R10, R14, 0x3340, R19 ;  /* 0x000033400e0a7816 */ /* 0x008fc80000000013 */
[----:B----4-:R-:W-:-:S07]  /*0390*/  PRMT R10, R17, 0x5410, R10 ;  /* 0x00005410110a7816 */ /* 0x010fce000000000a */
.L_x_29:
[----:B------:R-:W2:Y:S04]  /*03a0*/  LDG.E.U8 R19, desc[UR6][R2.64+-0x125] ;  /* 0xfffedb0602137981 */ /* 0x000ea8000c1e1100 */
[----:B------:R-:W2:Y:S04]  /*03b0*/  LDG.E.U8 R22, desc[UR6][R2.64+-0x126] ;  /* 0xfffeda0602167981 */ /* 0x000ea8000c1e1100 */
[----:B------:R-:W3:Y:S04]  /*03c0*/  LDG.E.U8 R21, desc[UR6][R2.64+-0x127] ;  /* 0xfffed90602157981 */ /* 0x000ee8000c1e1100 */
[----:B------:R-:W3:Y:S04]  /*03d0*/  LDG.E.U8 R24, desc[UR6][R2.64+-0x128] ;  /* 0xfffed80602187981 */ /* 0x000ee8000c1e1100 */
[----:B------:R-:W4:Y:S04]  /*03e0*/  LDG.E.U8 R11, desc[UR6][R2.64+-0x5] ;  /* 0xfffffb06020b7981 */ /* 0x000f28000c1e1100 */
[----:B------:R-:W4:Y:S04]  /*03f0*/  LDG.E.U8 R12, desc[UR6][R2.64+-0x6] ;  /* 0xfffffa06020c7981 */ /* 0x000f28000c1e1100 */
[----:B------:R-:W5:Y:S04]  /*0400*/  LDG.E.U8 R13, desc[UR6][R2.64+-0x7] ;  /* 0xfffff906020d7981 */ /* 0x000f68000c1e1100 */
[----:B------:R-:W5:Y:S04]  /*0410*/  LDG.E.U8 R14, desc[UR6][R2.64+-0x8] ;  /* 0xfffff806020e7981 */ /* 0x000f68000c1e1100 */
[----:B------:R-:W5:Y:S04]  /*0420*/  LDG.E.U8 R20, desc[UR6][R2.64+-0x121] ;  /* 0xfffedf0602147981 */ /* 0x000f68000c1e1100 */
[----:B------:R-:W5:Y:S04]  /*0430*/  LDG.E.U8 R15, desc[UR6][R2.64+-0x122] ;  /* 0xfffede06020f7981 */ /* 0x000f68000c1e1100 */
[----:B------:R-:W5:Y:S04]  /*0440*/  LDG.E.U8 R18, desc[UR6][R2.64+-0x123] ;  /* 0xfffedd0602127981 */ /* 0x000f68000c1e1100 */
[----:B------:R-:W5:Y:S04]  /*0450*/  LDG.E.U8 R17, desc[UR6][R2.64+-0x124] ;  /* 0xfffedc0602117981 */ /* 0x000f68000c1e1100 */
[----:B------:R-:W5:Y:S04]  /*0460*/  LDG.E.S8 R16, desc[UR6][R2.64+-0x120] ;  /* 0xfffee00602107981 */ /* 0x000f68000c1e1300 */
[----:B------:R-:W5:Y:S01]  /*0470*/  LDG.E.U8 R26, desc[UR6][R2.64+-0x2] ;  /* 0xfffffe06021a7981 */ /* 0x000f62000c1e1100 */
[----:B--2---:R-:W-:-:S03]  /*0480*/  PRMT R23, R22, 0x3340, R19 ;  /* 0x0000334016177816 */ /* 0x004fc60000000013 */
[----:B------:R-:W2:Y:S04]  /*0490*/  LDG.E.U8 R19, desc[UR6][R2.64+-0x1] ;  /* 0xffffff0602137981 */ /* 0x000ea8000c1e1100 */
[----:B------:R-:W2:Y:S01]  /*04a0*/  LDG.E.S8 R22, desc[UR6][R2.64] ;  /* 0x0000000602167981 */ /* 0x000ea2000c1e1300 */
[----:B---3--:R-:W-:-:S03]  /*04b0*/  PRMT R28, R24, 0x3340, R21 ;  /* 0x00003340181c7816 */ /* 0x008fc60000000015 */
[----:B------:R-:W3:Y:S04]  /*04c0*/  LDG.E.U8 R21, desc[UR6][R2.64+-0x3] ;  /* 0xfffffd0602157981 */ /* 0x000ee8000c1e1100 */
[----:B------:R-:W3:Y:S01]  /*04d0*/  LDG.E.U8 R24, desc[UR6][R2.64+-0x4] ;  /* 0xfffffc0602187981 */ /* 0x000ee2000c1e1100 */
[----:B----4-:R-:W-:Y:S02]  /*04e0*/  PRMT R11, R12, 0x3340, R11 ;  /* 0x000033400c0b7816 */ /* 0x010fe4000000000b */
[----:B------:R-:W0:Y:S01]  /*04f0*/  S2R R12, SR_LANEID ;  /* 0x00000000000c7919 */ /* 0x000e220000000000 */
[----:B------:R-:W-:Y:S02]  /*0500*/  PRMT R23, R28, 0x5410, R23 ;  /* 0x000054101c177816 */ /* 0x000fe40000000017 */
[----:B-----5:R-:W-:-:S04]  /*0510*/  PRMT R14, R14, 0x3340, R13 ;  /* 0x000033400e0e7816 */ /* 0x020fc8000000000d */
[----:B------:R-:W-:Y:S02]  /*0520*/  PRMT R14, R14, 0x5410, R11 ;  /* 0x000054100e0e7816 */ /* 0x000fe4000000000b */
[----:B------:R-:W-:Y:S02]  /*0530*/  PRMT R20, R15, 0x3340, R20 ;  /* 0x000033400f147816 */ /* 0x000fe40000000014 */
[----:B------:R-:W-:Y:S01]  /*0540*/  PRMT R17, R17, 0x3340, R18 ;  /* 0x0000334011117816 */ /* 0x000fe20000000012 */
[----:B------:R-:W-:-:S03]  /*0550*/  IMAD R15, R7, R16, RZ ;  /* 0x00000010070f7224 */ /* 0x000fc600078e02ff */
[----:B------:R-:W-:Y:S01]  /*0560*/  PRMT R17, R17, 0x5410, R20 ;  /* 0x0000541011117816 */ /* 0x000fe20000000014 */
[----:B------:R-:W-:-:S04]  /*0570*/  IDP.4A.S8.S8 R15, R23, R8, R15 ;  /* 0x00000008170f7226 */ /* 0x000fc8000000060f */
[----:B------:R-:W-:-:S04]  /*0580*/  IDP.4A.S8.S8 R15, R17, R10, R15 ;  /* 0x0000000a110f7226 */ /* 0x000fc8000000060f */
[----:B------:R-:W1:Y:S01]  /*0590*/  REDUX.SUM UR8, R15 ;  /* 0x000000000f0873c4 */ /* 0x000e62000000c000 */
[----:B------:R-:W-:Y:S02]  /*05a0*/  VOTEU.ANY UR4, UPT, PT ;  /* 0x0000000000047886 */ /* 0x000fe400038e0100 */
[----:B------:R-:W-:-:S06]  /*05b0*/  UFLO.U32 UR4, UR4 ;  /* 0x00000004000472bd */ /* 0x000fcc00080e0000 */
[----:B0-----:R-:W-:Y:S01]  /*05c0*/  ISETP.EQ.U32.AND P0, PT, R12, UR4, PT ;  /* 0x000000040c007c0c */ /* 0x001fe2000bf02070 */
[----:B------:R-:W-:-:S04]  /*05d0*/  UIADD3 UR5, UPT, UPT, UR5, 0x8, URZ ;  /* 0x0000000805057890 */ /* 0x000fc8000fffe0ff */
[----:B------:R-:W-:Y:S01]  /*05e0*/  UISETP.NE.AND UP0, UPT, UR5, 0x84, UPT ;  /* 0x000000840500788c */ /* 0x000fe2000bf05270 */
[----:B-1----:R-:W-:-:S07]  /*05f0*/  IMAD.U32 R12, RZ, RZ, UR8 ;  /* 0x00000008ff0c7e24 */ /* 0x002fce000f8e00ff */
[----:B------:R-:W-:Y:S01]  /*0600*/  @P0 ATOMS.ADD RZ, [R9+-0x4], R12 ;  /* 0xfffffc0c09ff038c */ /* 0x000fe20000000000 */
[----:B--2---:R-:W-:Y:S01]  /*0610*/  PRMT R19, R26, 0x3340, R19 ;  /* 0x000033401a137816 */ /* 0x004fe20000000013 */
[----:B------:R-:W-:Y:S01]  /*0620*/  IMAD R11, R7, R22, RZ ;  /* 0x00000016070b7224 */ /* 0x000fe200078e02ff */
[----:B---3--:R-:W-:-:S03]  /*0630*/  PRMT R24, R24, 0x3340, R21 ;  /* 0x0000334018187816 */ /* 0x008fc60000000015 */
[----:B------:R-:W-:Y:S01]  /*0640*/  IDP.4A.S8.S8 R11, R14, R8, R11 ;  /* 0x000000080e0b7226 */ /* 0x000fe2000000060b */
[----:B------:R-:W-:-:S05]  /*0650*/  PRMT R19, R24, 0x5410, R19 ;  /* 0x0000541018137816 */ /* 0x000fca0000000013 */
[----:B------:R-:W-:-:S04]  /*0660*/  IDP.4A.S8.S8 R11, R19, R10, R11 ;  /* 0x0000000a130b7226 */ /* 0x000fc8000000060b */
[----:B------:R-:W0:Y:S02]  /*0670*/  REDUX.SUM UR9, R11 ;  /* 0x000000000b0973c4 */ /* 0x000e24000000c000 */
[----:B0-----:R-:W-:-:S05]  /*0680*/  IMAD.U32 R14, RZ, RZ, UR9 ;  /* 0x00000009ff0e7e24 */ /* 0x001fca000f8e00ff */
[----:B------:R0:W-:Y:S01]  /*0690*/  @P0 ATOMS.ADD RZ, [R9], R14 ;  /* 0x0000000e09ff038c */ /* 0x0001e20000000000 */
[----:B------:R-:W-:-:S05]  /*06a0*/  IADD3 R2, P0, PT, R2, 0x240, RZ ;  /* 0x0000024002027810 */ /* 0x000fca0007f1e0ff */
[----:B------:R-:W-:Y:S02]  /*06b0*/  IMAD.X R3, RZ, RZ, R3, P0 ;  /* 0x000000ffff037224 */ /* 0x000fe400000e0603 */
[----:B0-----:R-:W-:Y:S01]  /*06c0*/  VIADD R9, R9, 0x8 ;  /* 0x0000000809097836 */ /* 0x001fe20000000000 */
[----:B------:R-:W-:Y:S06]  /*06d0*/  BRA.U UP0, `(.L_x_29) ;  /* 0xfffffffd00307547 */ /* 0x000fec000b83ffff */
[----:B------:R-:W-:Y:S01]  /*06e0*/  BAR.SYNC.DEFER_BLOCKING 0x0 ;  /* 0x0000000000007b1d */ /* 0x000fe20000010000 */
[----:B------:R-:W-:-:S04]  /*06f0*/  IMAD R5, R4, 0x12, R5 ;  /* 0x0000001204057824 */ /* 0x000fc800078e0205 */
[----:B------:R-:W-:Y:S01]  /*0700*/  IMAD R5, R0, 0x144, R5 ;  /* 0x0000014400057824 */ /* 0x000fe200078e0205 */
[----:B------:R-:W0:Y:S03]  /*0710*/  LDCU.64 UR4, c[0x0][0x390] ;  /* 0x00007200ff0477ac */ /* 0x000e260008000a00 */
[----:B------:R-:W-:Y:S01]  /*0720*/  VIADD R5, R5, 0x13 ;  /* 0x0000001305057836 */ /* 0x000fe20000000000 */
[----:B------:R-:W1:Y:S02]  /*0730*/  LDS R6, [R6] ;  /* 0x0000000006067984 */ /* 0x000e640000000800 */
[----:B-1----:R-:W-:-:S05]  /*0740*/  VIADD R2, R6, 0x10 ;  /* 0x0000001006027836 */ /* 0x002fca0000000000 */
[----:B------:R-:W-:Y:S02]  /*0750*/  SHF.R.S32.HI R0, RZ, 0x5, R2 ;  /* 0x00000005ff007819 */ /* 0x000fe40000011402 */
[----:B0-----:R-:W-:Y:S02]  /*0760*/  IADD3 R2, P1, PT, R5, UR4, RZ ;  /* 0x0000000405027c10 */ /* 0x001fe4000ff3e0ff */
[C---:B------:R-:W-:Y:S02]  /*0770*/  VIMNMX R3, PT, PT, R0.reuse, 0x7f, PT ;  /* 0x0000007f00037848 */ /* 0x040fe40003fe0100 */
[----:B------:R-:W-:Y:S02]  /*0780*/  ISETP.GE.AND P0, PT, R0, -0x7f, PT ;  /* 0xffffff810000780c */ /* 0x000fe40003f06270 */
[----:B------:R-:W-:Y:S02]  /*0790*/  LOP3.LUT R0, R3, 0x80, RZ, 0x3c, !PT ;  /* 0x0000008003007812 */ /* 0x000fe400078e3cff */
[----:B------:R-:W-:-:S02]  /*07a0*/  LEA.HI.X.SX32 R3, R5, UR5, 0x1, P1 ;  /* 0x0000000505037c11 */ /* 0x000fc400088f0eff */
[----:B------:R-:W-:-:S05]  /*07b0*/  SEL R5, R0, RZ, P0 ;  /* 0x000000ff00057207 */ /* 0x000fca0000000000 */
[----:B------:R-:W-:Y:S01]  /*07c0*/  STG.E.U8 desc[UR6][R2.64], R5 ;  /* 0x0000000502007986 */ /* 0x000fe2000c101106 */
[----:B------:R-:W-:Y:S05]  /*07d0*/  EXIT ;  /* 0x000000000000794d */ /* 0x000fea0003800000 */
.L_x_30:
        /* <DEDUP_REMOVED lines=10> */
.L_x_49:


//--------------------- .nv.shared._Z7paddingPaS_ --------------------------
	.section	.nv.shared._Z7paddingPaS_,"aw",@nobits
	.sectionflags	@""
.nv.shared._Z7paddingPaS_:
	.zero		1348


//--------------------- .nv.shared.reserved.0     --------------------------
	.section	.nv.shared.reserved.0,"aw",@nobits
	.weak		__nv_reservedSMEM_offset_0_alias
	.size		__nv_reservedSMEM_offset_0_alias, 0, 64
	.other		__nv_reservedSMEM_offset_0_alias,@"STO_CUDA_RESERVED_SHARED STV_DEFAULT"
__nv_reservedSMEM_offset_0_alias:
	.zero		0
	.zero		64


//--------------------- .nv.shared._Z8winogradPaPsS_ --------------------------
	.section	.nv.shared._Z8winogradPaPsS_,"aw",@nobits
	.sectionflags	@""
	.align	4
.nv.shared._Z8winogradPaPsS_:
	.zero		7680


//--------------------- .nv.shared._Z4convPaS_S_  --------------------------
	.section	.nv.shared._Z4convPaS_S_,"aw",@nobits
	.sectionflags	@""
	.align	4
.nv.shared._Z4convPaS_S_:
	.zero		1440


//--------------------- .nv.constant0._Z7paddingPaS_ --------------------------
	.section	.nv.constant0._Z7paddingPaS_,"a",@progbits
	.sectionflags	@""
	.align	4
.nv.constant0._Z7paddingPaS_:
	.zero		912


//--------------------- .nv.constant0._Z8winogradPaPsS_ --------------------------
	.section	.nv.constant0._Z8winogradPaPsS_,"a",@progbits
	.sectionflags	@""
	.align	4
.nv.constant0._Z8winogradPaPsS_:
	.zero		920


//--------------------- .nv.constant0._Z4convPaS_S_ --------------------------
	.section	.nv.constant0._Z4convPaS_S_,"a",@progbits
	.sectionflags	@""
	.align	4
.nv.constant0._Z4convPaS_S_:
	.zero		920


//--------------------- SYMBOLS --------------------------

	.type		.nv.reservedSmem.offset0,@object
	.size		.nv.reservedSmem.offset0,0x4
	.type		.nv.reservedSmem.cap,@object
	.size		.nv.reservedSmem.cap,0x4
